//
// Generated by NVIDIA NVVM Compiler
//
// Compiler Build ID: CL-36424714
// Cuda compilation tools, release 13.0, V13.0.88
// Based on NVVM 20.0.0
//

.version 9.0
.target sm_100
.address_size 64

	// .globl	_Z31multihead_attention_fp16_kerneliP6__halfS0_S0_S0_iiiif
.shared .align 4 .b8 _ZZ14blockReduceSumfE6shared[128];
// _ZZ31multihead_attention_fp16_kerneliP6__halfS0_S0_S0_iiiifE3att has been demoted
// _ZZ31multihead_attention_fp16_kerneliP6__halfS0_S0_S0_iiiifE7max_val has been demoted
// _ZZ31multihead_attention_fp16_kerneliP6__halfS0_S0_S0_iiiifE11inv_d_total has been demoted
// _ZZ26multihead_attention_kerneliPfS_S_S_iiiifE3att has been demoted
// _ZZ26multihead_attention_kerneliPfS_S_S_iiiifE7max_val has been demoted
// _ZZ26multihead_attention_kerneliPfS_S_S_iiiifE11inv_d_total has been demoted

.visible .entry _Z31multihead_attention_fp16_kerneliP6__halfS0_S0_S0_iiiif(
	.param .u32 _Z31multihead_attention_fp16_kerneliP6__halfS0_S0_S0_iiiif_param_0,
	.param .u64 .ptr .align 1 _Z31multihead_attention_fp16_kerneliP6__halfS0_S0_S0_iiiif_param_1,
	.param .u64 .ptr .align 1 _Z31multihead_attention_fp16_kerneliP6__halfS0_S0_S0_iiiif_param_2,
	.param .u64 .ptr .align 1 _Z31multihead_attention_fp16_kerneliP6__halfS0_S0_S0_iiiif_param_3,
	.param .u64 .ptr .align 1 _Z31multihead_attention_fp16_kerneliP6__halfS0_S0_S0_iiiif_param_4,
	.param .u32 _Z31multihead_attention_fp16_kerneliP6__halfS0_S0_S0_iiiif_param_5,
	.param .u32 _Z31multihead_attention_fp16_kerneliP6__halfS0_S0_S0_iiiif_param_6,
	.param .u32 _Z31multihead_attention_fp16_kerneliP6__halfS0_S0_S0_iiiif_param_7,
	.param .u32 _Z31multihead_attention_fp16_kerneliP6__halfS0_S0_S0_iiiif_param_8,
	.param .f32 _Z31multihead_attention_fp16_kerneliP6__halfS0_S0_S0_iiiif_param_9
)
{
	.reg .pred 	%p<38>;
	.reg .b16 	%rs<243>;
	.reg .b32 	%r<229>;
	.reg .b32 	%f<247>;
	.reg .b64 	%rd<108>;
	.reg .b64 	%fd<136>;
	// demoted variable
	.shared .align 4 .b8 _ZZ31multihead_attention_fp16_kerneliP6__halfS0_S0_S0_iiiifE3att[16384];
	// demoted variable
	.shared .align 4 .f32 _ZZ31multihead_attention_fp16_kerneliP6__halfS0_S0_S0_iiiifE7max_val;
	// demoted variable
	.shared .align 4 .f32 _ZZ31multihead_attention_fp16_kerneliP6__halfS0_S0_S0_iiiifE11inv_d_total;
	ld.param.u32 	%r58, [_Z31multihead_attention_fp16_kerneliP6__halfS0_S0_S0_iiiif_param_0];
	ld.param.u64 	%rd11, [_Z31multihead_attention_fp16_kerneliP6__halfS0_S0_S0_iiiif_param_1];
	ld.param.u64 	%rd12, [_Z31multihead_attention_fp16_kerneliP6__halfS0_S0_S0_iiiif_param_2];
	ld.param.u64 	%rd13, [_Z31multihead_attention_fp16_kerneliP6__halfS0_S0_S0_iiiif_param_3];
	ld.param.u64 	%rd14, [_Z31multihead_attention_fp16_kerneliP6__halfS0_S0_S0_iiiif_param_4];
	ld.param.u32 	%r59, [_Z31multihead_attention_fp16_kerneliP6__halfS0_S0_S0_iiiif_param_5];
	ld.param.u32 	%r61, [_Z31multihead_attention_fp16_kerneliP6__halfS0_S0_S0_iiiif_param_7];
	cvta.to.global.u64 	%rd1, %rd12;
	cvta.to.global.u64 	%rd2, %rd14;
	cvta.to.global.u64 	%rd3, %rd13;
	cvta.to.global.u64 	%rd4, %rd11;
	mov.u32 	%r1, %ctaid.x;
	mul.lo.s32 	%r63, %r61, %r1;
	cvt.s64.s32 	%rd5, %r63;
	mov.u32 	%r214, %tid.x;
	setp.gt.s32 	%p1, %r214, %r58;
	mov.f32 	%f236, 0fFF7FFFFF;
	@%p1 bra 	$L__BB0_14;
	setp.lt.s32 	%p2, %r61, 1;
	mov.u32 	%r3, %ntid.x;
	@%p2 bra 	$L__BB0_12;
	ld.param.u32 	%r205, [_Z31multihead_attention_fp16_kerneliP6__halfS0_S0_S0_iiiif_param_8];
	ld.param.u32 	%r203, [_Z31multihead_attention_fp16_kerneliP6__halfS0_S0_S0_iiiif_param_6];
	div.s32 	%r67, %r1, %r203;
	mul.lo.s32 	%r68, %r67, %r61;
	cvt.s64.s32 	%rd15, %r68;
	cvt.s64.s32 	%rd16, %r205;
	add.s64 	%rd6, %rd16, %rd15;
	mov.f32 	%f236, 0fFF7FFFFF;
	add.s32 	%r108, %r61, -1;
	shr.u32 	%r109, %r108, 3;
	add.s32 	%r110, %r109, 1;
	and.b32  	%r111, %r110, 3;
	mov.u32 	%r207, %r214;
$L__BB0_3:
	setp.lt.u32 	%p4, %r61, 25;
	mul.lo.s32 	%r70, %r207, %r59;
	cvt.s64.s32 	%rd17, %r70;
	add.s64 	%rd7, %rd6, %rd17;
	mov.f64 	%fd130, 0d0000000000000000;
	mov.b32 	%r210, 0;
	@%p4 bra 	$L__BB0_6;
	mov.f64 	%fd130, 0d0000000000000000;
	mov.b32 	%r210, 0;
	mov.u32 	%r209, %r210;
$L__BB0_5:
	.pragma "nounroll";
	cvt.u64.u32 	%rd18, %r210;
	add.s64 	%rd19, %rd18, %rd5;
	shl.b64 	%rd20, %rd19, 1;
	add.s64 	%rd21, %rd4, %rd20;
	ld.global.v4.f32 	{%f63, %f64, %f65, %f66}, [%rd21];
	add.s64 	%rd22, %rd7, %rd18;
	shl.b64 	%rd23, %rd22, 1;
	add.s64 	%rd24, %rd3, %rd23;
	ld.global.v4.f32 	{%f67, %f68, %f69, %f70}, [%rd24];
	mov.b32 	%r72, %f63;
	mov.b32 	{%rs3, %rs19}, %r72;
	mov.b32 	%r73, %f67;
	mov.b32 	{%rs4, %rs20}, %r73;
	// begin inline asm
	{mul.f16 %rs2,%rs3,%rs4;
}
	// end inline asm
	// begin inline asm
	{  cvt.f32.f16 %f31, %rs2;}

	// end inline asm
	cvt.f64.f32 	%fd15, %f31;
	add.f64 	%fd16, %fd130, %fd15;
	mov.b32 	%r74, %f64;
	mov.b32 	{%rs7, %rs23}, %r74;
	mov.b32 	%r75, %f68;
	mov.b32 	{%rs8, %rs24}, %r75;
	// begin inline asm
	{mul.f16 %rs6,%rs7,%rs8;
}
	// end inline asm
	// begin inline asm
	{  cvt.f32.f16 %f32, %rs6;}

	// end inline asm
	cvt.f64.f32 	%fd17, %f32;
	add.f64 	%fd18, %fd16, %fd17;
	mov.b32 	%r76, %f65;
	mov.b32 	{%rs11, %rs27}, %r76;
	mov.b32 	%r77, %f69;
	mov.b32 	{%rs12, %rs28}, %r77;
	// begin inline asm
	{mul.f16 %rs10,%rs11,%rs12;
}
	// end inline asm
	// begin inline asm
	{  cvt.f32.f16 %f33, %rs10;}

	// end inline asm
	cvt.f64.f32 	%fd19, %f33;
	add.f64 	%fd20, %fd18, %fd19;
	mov.b32 	%r78, %f66;
	mov.b32 	{%rs15, %rs31}, %r78;
	mov.b32 	%r79, %f70;
	mov.b32 	{%rs16, %rs32}, %r79;
	// begin inline asm
	{mul.f16 %rs14,%rs15,%rs16;
}
	// end inline asm
	// begin inline asm
	{  cvt.f32.f16 %f34, %rs14;}

	// end inline asm
	cvt.f64.f32 	%fd21, %f34;
	add.f64 	%fd22, %fd20, %fd21;
	// begin inline asm
	{mul.f16 %rs18,%rs19,%rs20;
}
	// end inline asm
	// begin inline asm
	{  cvt.f32.f16 %f35, %rs18;}

	// end inline asm
	cvt.f64.f32 	%fd23, %f35;
	add.f64 	%fd24, %fd22, %fd23;
	// begin inline asm
	{mul.f16 %rs22,%rs23,%rs24;
}
	// end inline asm
	// begin inline asm
	{  cvt.f32.f16 %f36, %rs22;}

	// end inline asm
	cvt.f64.f32 	%fd25, %f36;
	add.f64 	%fd26, %fd24, %fd25;
	// begin inline asm
	{mul.f16 %rs26,%rs27,%rs28;
}
	// end inline asm
	// begin inline asm
	{  cvt.f32.f16 %f37, %rs26;}

	// end inline asm
	cvt.f64.f32 	%fd27, %f37;
	add.f64 	%fd28, %fd26, %fd27;
	// begin inline asm
	{mul.f16 %rs30,%rs31,%rs32;
}
	// end inline asm
	// begin inline asm
	{  cvt.f32.f16 %f38, %rs30;}

	// end inline asm
	cvt.f64.f32 	%fd29, %f38;
	add.f64 	%fd30, %fd28, %fd29;
	ld.global.v4.f32 	{%f71, %f72, %f73, %f74}, [%rd21+16];
	ld.global.v4.f32 	{%f75, %f76, %f77, %f78}, [%rd24+16];
	mov.b32 	%r80, %f71;
	mov.b32 	{%rs35, %rs51}, %r80;
	mov.b32 	%r81, %f75;
	mov.b32 	{%rs36, %rs52}, %r81;
	// begin inline asm
	{mul.f16 %rs34,%rs35,%rs36;
}
	// end inline asm
	// begin inline asm
	{  cvt.f32.f16 %f39, %rs34;}

	// end inline asm
	cvt.f64.f32 	%fd31, %f39;
	add.f64 	%fd32, %fd30, %fd31;
	mov.b32 	%r82, %f72;
	mov.b32 	{%rs39, %rs55}, %r82;
	mov.b32 	%r83, %f76;
	mov.b32 	{%rs40, %rs56}, %r83;
	// begin inline asm
	{mul.f16 %rs38,%rs39,%rs40;
}
	// end inline asm
	// begin inline asm
	{  cvt.f32.f16 %f40, %rs38;}

	// end inline asm
	cvt.f64.f32 	%fd33, %f40;
	add.f64 	%fd34, %fd32, %fd33;
	mov.b32 	%r84, %f73;
	mov.b32 	{%rs43, %rs59}, %r84;
	mov.b32 	%r85, %f77;
	mov.b32 	{%rs44, %rs60}, %r85;
	// begin inline asm
	{mul.f16 %rs42,%rs43,%rs44;
}
	// end inline asm
	// begin inline asm
	{  cvt.f32.f16 %f41, %rs42;}

	// end inline asm
	cvt.f64.f32 	%fd35, %f41;
	add.f64 	%fd36, %fd34, %fd35;
	mov.b32 	%r86, %f74;
	mov.b32 	{%rs47, %rs63}, %r86;
	mov.b32 	%r87, %f78;
	mov.b32 	{%rs48, %rs64}, %r87;
	// begin inline asm
	{mul.f16 %rs46,%rs47,%rs48;
}
	// end inline asm
	// begin inline asm
	{  cvt.f32.f16 %f42, %rs46;}

	// end inline asm
	cvt.f64.f32 	%fd37, %f42;
	add.f64 	%fd38, %fd36, %fd37;
	// begin inline asm
	{mul.f16 %rs50,%rs51,%rs52;
}
	// end inline asm
	// begin inline asm
	{  cvt.f32.f16 %f43, %rs50;}

	// end inline asm
	cvt.f64.f32 	%fd39, %f43;
	add.f64 	%fd40, %fd38, %fd39;
	// begin inline asm
	{mul.f16 %rs54,%rs55,%rs56;
}
	// end inline asm
	// begin inline asm
	{  cvt.f32.f16 %f44, %rs54;}

	// end inline asm
	cvt.f64.f32 	%fd41, %f44;
	add.f64 	%fd42, %fd40, %fd41;
	// begin inline asm
	{mul.f16 %rs58,%rs59,%rs60;
}
	// end inline asm
	// begin inline asm
	{  cvt.f32.f16 %f45, %rs58;}

	// end inline asm
	cvt.f64.f32 	%fd43, %f45;
	add.f64 	%fd44, %fd42, %fd43;
	// begin inline asm
	{mul.f16 %rs62,%rs63,%rs64;
}
	// end inline asm
	// begin inline asm
	{  cvt.f32.f16 %f46, %rs62;}

	// end inline asm
	cvt.f64.f32 	%fd45, %f46;
	add.f64 	%fd46, %fd44, %fd45;
	ld.global.v4.f32 	{%f79, %f80, %f81, %f82}, [%rd21+32];
	ld.global.v4.f32 	{%f83, %f84, %f85, %f86}, [%rd24+32];
	mov.b32 	%r88, %f79;
	mov.b32 	{%rs67, %rs83}, %r88;
	mov.b32 	%r89, %f83;
	mov.b32 	{%rs68, %rs84}, %r89;
	// begin inline asm
	{mul.f16 %rs66,%rs67,%rs68;
}
	// end inline asm
	// begin inline asm
	{  cvt.f32.f16 %f47, %rs66;}

	// end inline asm
	cvt.f64.f32 	%fd47, %f47;
	add.f64 	%fd48, %fd46, %fd47;
	mov.b32 	%r90, %f80;
	mov.b32 	{%rs71, %rs87}, %r90;
	mov.b32 	%r91, %f84;
	mov.b32 	{%rs72, %rs88}, %r91;
	// begin inline asm
	{mul.f16 %rs70,%rs71,%rs72;
}
	// end inline asm
	// begin inline asm
	{  cvt.f32.f16 %f48, %rs70;}

	// end inline asm
	cvt.f64.f32 	%fd49, %f48;
	add.f64 	%fd50, %fd48, %fd49;
	mov.b32 	%r92, %f81;
	mov.b32 	{%rs75, %rs91}, %r92;
	mov.b32 	%r93, %f85;
	mov.b32 	{%rs76, %rs92}, %r93;
	// begin inline asm
	{mul.f16 %rs74,%rs75,%rs76;
}
	// end inline asm
	// begin inline asm
	{  cvt.f32.f16 %f49, %rs74;}

	// end inline asm
	cvt.f64.f32 	%fd51, %f49;
	add.f64 	%fd52, %fd50, %fd51;
	mov.b32 	%r94, %f82;
	mov.b32 	{%rs79, %rs95}, %r94;
	mov.b32 	%r95, %f86;
	mov.b32 	{%rs80, %rs96}, %r95;
	// begin inline asm
	{mul.f16 %rs78,%rs79,%rs80;
}
	// end inline asm
	// begin inline asm
	{  cvt.f32.f16 %f50, %rs78;}

	// end inline asm
	cvt.f64.f32 	%fd53, %f50;
	add.f64 	%fd54, %fd52, %fd53;
	// begin inline asm
	{mul.f16 %rs82,%rs83,%rs84;
}
	// end inline asm
	// begin inline asm
	{  cvt.f32.f16 %f51, %rs82;}

	// end inline asm
	cvt.f64.f32 	%fd55, %f51;
	add.f64 	%fd56, %fd54, %fd55;
	// begin inline asm
	{mul.f16 %rs86,%rs87,%rs88;
}
	// end inline asm
	// begin inline asm
	{  cvt.f32.f16 %f52, %rs86;}

	// end inline asm
	cvt.f64.f32 	%fd57, %f52;
	add.f64 	%fd58, %fd56, %fd57;
	// begin inline asm
	{mul.f16 %rs90,%rs91,%rs92;
}
	// end inline asm
	// begin inline asm
	{  cvt.f32.f16 %f53, %rs90;}

	// end inline asm
	cvt.f64.f32 	%fd59, %f53;
	add.f64 	%fd60, %fd58, %fd59;
	// begin inline asm
	{mul.f16 %rs94,%rs95,%rs96;
}
	// end inline asm
	// begin inline asm
	{  cvt.f32.f16 %f54, %rs94;}

	// end inline asm
	cvt.f64.f32 	%fd61, %f54;
	add.f64 	%fd62, %fd60, %fd61;
	ld.global.v4.f32 	{%f87, %f88, %f89, %f90}, [%rd21+48];
	ld.global.v4.f32 	{%f91, %f92, %f93, %f94}, [%rd24+48];
	mov.b32 	%r96, %f87;
	mov.b32 	{%rs99, %rs115}, %r96;
	mov.b32 	%r97, %f91;
	mov.b32 	{%rs100, %rs116}, %r97;
	// begin inline asm
	{mul.f16 %rs98,%rs99,%rs100;
}
	// end inline asm
	// begin inline asm
	{  cvt.f32.f16 %f55, %rs98;}

	// end inline asm
	cvt.f64.f32 	%fd63, %f55;
	add.f64 	%fd64, %fd62, %fd63;
	mov.b32 	%r98, %f88;
	mov.b32 	{%rs103, %rs119}, %r98;
	mov.b32 	%r99, %f92;
	mov.b32 	{%rs104, %rs120}, %r99;
	// begin inline asm
	{mul.f16 %rs102,%rs103,%rs104;
}
	// end inline asm
	// begin inline asm
	{  cvt.f32.f16 %f56, %rs102;}

	// end inline asm
	cvt.f64.f32 	%fd65, %f56;
	add.f64 	%fd66, %fd64, %fd65;
	mov.b32 	%r100, %f89;
	mov.b32 	{%rs107, %rs123}, %r100;
	mov.b32 	%r101, %f93;
	mov.b32 	{%rs108, %rs124}, %r101;
	// begin inline asm
	{mul.f16 %rs106,%rs107,%rs108;
}
	// end inline asm
	// begin inline asm
	{  cvt.f32.f16 %f57, %rs106;}

	// end inline asm
	cvt.f64.f32 	%fd67, %f57;
	add.f64 	%fd68, %fd66, %fd67;
	mov.b32 	%r102, %f90;
	mov.b32 	{%rs111, %rs127}, %r102;
	mov.b32 	%r103, %f94;
	mov.b32 	{%rs112, %rs128}, %r103;
	// begin inline asm
	{mul.f16 %rs110,%rs111,%rs112;
}
	// end inline asm
	// begin inline asm
	{  cvt.f32.f16 %f58, %rs110;}

	// end inline asm
	cvt.f64.f32 	%fd69, %f58;
	add.f64 	%fd70, %fd68, %fd69;
	// begin inline asm
	{mul.f16 %rs114,%rs115,%rs116;
}
	// end inline asm
	// begin inline asm
	{  cvt.f32.f16 %f59, %rs114;}

	// end inline asm
	cvt.f64.f32 	%fd71, %f59;
	add.f64 	%fd72, %fd70, %fd71;
	// begin inline asm
	{mul.f16 %rs118,%rs119,%rs120;
}
	// end inline asm
	// begin inline asm
	{  cvt.f32.f16 %f60, %rs118;}

	// end inline asm
	cvt.f64.f32 	%fd73, %f60;
	add.f64 	%fd74, %fd72, %fd73;
	// begin inline asm
	{mul.f16 %rs122,%rs123,%rs124;
}
	// end inline asm
	// begin inline asm
	{  cvt.f32.f16 %f61, %rs122;}

	// end inline asm
	cvt.f64.f32 	%fd75, %f61;
	add.f64 	%fd76, %fd74, %fd75;
	// begin inline asm
	{mul.f16 %rs126,%rs127,%rs128;
}
	// end inline asm
	// begin inline asm
	{  cvt.f32.f16 %f62, %rs126;}

	// end inline asm
	cvt.f64.f32 	%fd77, %f62;
	add.f64 	%fd130, %fd76, %fd77;
	add.s32 	%r210, %r210, 32;
	add.s32 	%r209, %r209, 4;
	add.s32 	%r104, %r61, -1;
	shr.u32 	%r105, %r104, 3;
	add.s32 	%r106, %r105, 1;
	and.b32  	%r107, %r106, 1073741820;
	setp.ne.s32 	%p5, %r209, %r107;
	@%p5 bra 	$L__BB0_5;
$L__BB0_6:
	setp.eq.s32 	%p6, %r111, 0;
	@%p6 bra 	$L__BB0_11;
	add.s32 	%r112, %r61, -1;
	and.b32  	%r113, %r112, 24;
	setp.eq.s32 	%p7, %r113, 0;
	@%p7 bra 	$L__BB0_9;
	cvt.u64.u32 	%rd25, %r210;
	add.s64 	%rd26, %rd25, %rd5;
	shl.b64 	%rd27, %rd26, 1;
	add.s64 	%rd28, %rd4, %rd27;
	ld.global.v4.f32 	{%f111, %f112, %f113, %f114}, [%rd28];
	add.s64 	%rd29, %rd7, %rd25;
	shl.b64 	%rd30, %rd29, 1;
	add.s64 	%rd31, %rd3, %rd30;
	ld.global.v4.f32 	{%f115, %f116, %f117, %f118}, [%rd31];
	mov.b32 	%r114, %f111;
	mov.b32 	{%rs131, %rs147}, %r114;
	mov.b32 	%r115, %f115;
	mov.b32 	{%rs132, %rs148}, %r115;
	// begin inline asm
	{mul.f16 %rs130,%rs131,%rs132;
}
	// end inline asm
	// begin inline asm
	{  cvt.f32.f16 %f95, %rs130;}

	// end inline asm
	cvt.f64.f32 	%fd79, %f95;
	add.f64 	%fd80, %fd130, %fd79;
	mov.b32 	%r116, %f112;
	mov.b32 	{%rs135, %rs151}, %r116;
	mov.b32 	%r117, %f116;
	mov.b32 	{%rs136, %rs152}, %r117;
	// begin inline asm
	{mul.f16 %rs134,%rs135,%rs136;
}
	// end inline asm
	// begin inline asm
	{  cvt.f32.f16 %f96, %rs134;}

	// end inline asm
	cvt.f64.f32 	%fd81, %f96;
	add.f64 	%fd82, %fd80, %fd81;
	mov.b32 	%r118, %f113;
	mov.b32 	{%rs139, %rs155}, %r118;
	mov.b32 	%r119, %f117;
	mov.b32 	{%rs140, %rs156}, %r119;
	// begin inline asm
	{mul.f16 %rs138,%rs139,%rs140;
}
	// end inline asm
	// begin inline asm
	{  cvt.f32.f16 %f97, %rs138;}

	// end inline asm
	cvt.f64.f32 	%fd83, %f97;
	add.f64 	%fd84, %fd82, %fd83;
	mov.b32 	%r120, %f114;
	mov.b32 	{%rs143, %rs159}, %r120;
	mov.b32 	%r121, %f118;
	mov.b32 	{%rs144, %rs160}, %r121;
	// begin inline asm
	{mul.f16 %rs142,%rs143,%rs144;
}
	// end inline asm
	// begin inline asm
	{  cvt.f32.f16 %f98, %rs142;}

	// end inline asm
	cvt.f64.f32 	%fd85, %f98;
	add.f64 	%fd86, %fd84, %fd85;
	// begin inline asm
	{mul.f16 %rs146,%rs147,%rs148;
}
	// end inline asm
	// begin inline asm
	{  cvt.f32.f16 %f99, %rs146;}

	// end inline asm
	cvt.f64.f32 	%fd87, %f99;
	add.f64 	%fd88, %fd86, %fd87;
	// begin inline asm
	{mul.f16 %rs150,%rs151,%rs152;
}
	// end inline asm
	// begin inline asm
	{  cvt.f32.f16 %f100, %rs150;}

	// end inline asm
	cvt.f64.f32 	%fd89, %f100;
	add.f64 	%fd90, %fd88, %fd89;
	// begin inline asm
	{mul.f16 %rs154,%rs155,%rs156;
}
	// end inline asm
	// begin inline asm
	{  cvt.f32.f16 %f101, %rs154;}

	// end inline asm
	cvt.f64.f32 	%fd91, %f101;
	add.f64 	%fd92, %fd90, %fd91;
	// begin inline asm
	{mul.f16 %rs158,%rs159,%rs160;
}
	// end inline asm
	// begin inline asm
	{  cvt.f32.f16 %f102, %rs158;}

	// end inline asm
	cvt.f64.f32 	%fd93, %f102;
	add.f64 	%fd94, %fd92, %fd93;
	ld.global.v4.f32 	{%f119, %f120, %f121, %f122}, [%rd28+16];
	ld.global.v4.f32 	{%f123, %f124, %f125, %f126}, [%rd31+16];
	mov.b32 	%r122, %f119;
	mov.b32 	{%rs163, %rs179}, %r122;
	mov.b32 	%r123, %f123;
	mov.b32 	{%rs164, %rs180}, %r123;
	// begin inline asm
	{mul.f16 %rs162,%rs163,%rs164;
}
	// end inline asm
	// begin inline asm
	{  cvt.f32.f16 %f103, %rs162;}

	// end inline asm
	cvt.f64.f32 	%fd95, %f103;
	add.f64 	%fd96, %fd94, %fd95;
	mov.b32 	%r124, %f120;
	mov.b32 	{%rs167, %rs183}, %r124;
	mov.b32 	%r125, %f124;
	mov.b32 	{%rs168, %rs184}, %r125;
	// begin inline asm
	{mul.f16 %rs166,%rs167,%rs168;
}
	// end inline asm
	// begin inline asm
	{  cvt.f32.f16 %f104, %rs166;}

	// end inline asm
	cvt.f64.f32 	%fd97, %f104;
	add.f64 	%fd98, %fd96, %fd97;
	mov.b32 	%r126, %f121;
	mov.b32 	{%rs171, %rs187}, %r126;
	mov.b32 	%r127, %f125;
	mov.b32 	{%rs172, %rs188}, %r127;
	// begin inline asm
	{mul.f16 %rs170,%rs171,%rs172;
}
	// end inline asm
	// begin inline asm
	{  cvt.f32.f16 %f105, %rs170;}

	// end inline asm
	cvt.f64.f32 	%fd99, %f105;
	add.f64 	%fd100, %fd98, %fd99;
	mov.b32 	%r128, %f122;
	mov.b32 	{%rs175, %rs191}, %r128;
	mov.b32 	%r129, %f126;
	mov.b32 	{%rs176, %rs192}, %r129;
	// begin inline asm
	{mul.f16 %rs174,%rs175,%rs176;
}
	// end inline asm
	// begin inline asm
	{  cvt.f32.f16 %f106, %rs174;}

	// end inline asm
	cvt.f64.f32 	%fd101, %f106;
	add.f64 	%fd102, %fd100, %fd101;
	// begin inline asm
	{mul.f16 %rs178,%rs179,%rs180;
}
	// end inline asm
	// begin inline asm
	{  cvt.f32.f16 %f107, %rs178;}

	// end inline asm
	cvt.f64.f32 	%fd103, %f107;
	add.f64 	%fd104, %fd102, %fd103;
	// begin inline asm
	{mul.f16 %rs182,%rs183,%rs184;
}
	// end inline asm
	// begin inline asm
	{  cvt.f32.f16 %f108, %rs182;}

	// end inline asm
	cvt.f64.f32 	%fd105, %f108;
	add.f64 	%fd106, %fd104, %fd105;
	// begin inline asm
	{mul.f16 %rs186,%rs187,%rs188;
}
	// end inline asm
	// begin inline asm
	{  cvt.f32.f16 %f109, %rs186;}

	// end inline asm
	cvt.f64.f32 	%fd107, %f109;
	add.f64 	%fd108, %fd106, %fd107;
	// begin inline asm
	{mul.f16 %rs190,%rs191,%rs192;
}
	// end inline asm
	// begin inline asm
	{  cvt.f32.f16 %f110, %rs190;}

	// end inline asm
	cvt.f64.f32 	%fd109, %f110;
	add.f64 	%fd130, %fd108, %fd109;
	add.s32 	%r210, %r210, 16;
$L__BB0_9:
	add.s32 	%r130, %r61, -1;
	and.b32  	%r131, %r130, 8;
	setp.ne.s32 	%p8, %r131, 0;
	@%p8 bra 	$L__BB0_11;
	cvt.u64.u32 	%rd32, %r210;
	add.s64 	%rd33, %rd32, %rd5;
	shl.b64 	%rd34, %rd33, 1;
	add.s64 	%rd35, %rd4, %rd34;
	ld.global.v4.f32 	{%f135, %f136, %f137, %f138}, [%rd35];
	add.s64 	%rd36, %rd7, %rd32;
	shl.b64 	%rd37, %rd36, 1;
	add.s64 	%rd38, %rd3, %rd37;
	ld.global.v4.f32 	{%f139, %f140, %f141, %f142}, [%rd38];
	mov.b32 	%r132, %f135;
	mov.b32 	{%rs195, %rs211}, %r132;
	mov.b32 	%r133, %f139;
	mov.b32 	{%rs196, %rs212}, %r133;
	// begin inline asm
	{mul.f16 %rs194,%rs195,%rs196;
}
	// end inline asm
	// begin inline asm
	{  cvt.f32.f16 %f127, %rs194;}

	// end inline asm
	cvt.f64.f32 	%fd110, %f127;
	add.f64 	%fd111, %fd130, %fd110;
	mov.b32 	%r134, %f136;
	mov.b32 	{%rs199, %rs215}, %r134;
	mov.b32 	%r135, %f140;
	mov.b32 	{%rs200, %rs216}, %r135;
	// begin inline asm
	{mul.f16 %rs198,%rs199,%rs200;
}
	// end inline asm
	// begin inline asm
	{  cvt.f32.f16 %f128, %rs198;}

	// end inline asm
	cvt.f64.f32 	%fd112, %f128;
	add.f64 	%fd113, %fd111, %fd112;
	mov.b32 	%r136, %f137;
	mov.b32 	{%rs203, %rs219}, %r136;
	mov.b32 	%r137, %f141;
	mov.b32 	{%rs204, %rs220}, %r137;
	// begin inline asm
	{mul.f16 %rs202,%rs203,%rs204;
}
	// end inline asm
	// begin inline asm
	{  cvt.f32.f16 %f129, %rs202;}

	// end inline asm
	cvt.f64.f32 	%fd114, %f129;
	add.f64 	%fd115, %fd113, %fd114;
	mov.b32 	%r138, %f138;
	mov.b32 	{%rs207, %rs223}, %r138;
	mov.b32 	%r139, %f142;
	mov.b32 	{%rs208, %rs224}, %r139;
	// begin inline asm
	{mul.f16 %rs206,%rs207,%rs208;
}
	// end inline asm
	// begin inline asm
	{  cvt.f32.f16 %f130, %rs206;}

	// end inline asm
	cvt.f64.f32 	%fd116, %f130;
	add.f64 	%fd117, %fd115, %fd116;
	// begin inline asm
	{mul.f16 %rs210,%rs211,%rs212;
}
	// end inline asm
	// begin inline asm
	{  cvt.f32.f16 %f131, %rs210;}

	// end inline asm
	cvt.f64.f32 	%fd118, %f131;
	add.f64 	%fd119, %fd117, %fd118;
	// begin inline asm
	{mul.f16 %rs214,%rs215,%rs216;
}
	// end inline asm
	// begin inline asm
	{  cvt.f32.f16 %f132, %rs214;}

	// end inline asm
	cvt.f64.f32 	%fd120, %f132;
	add.f64 	%fd121, %fd119, %fd120;
	// begin inline asm
	{mul.f16 %rs218,%rs219,%rs220;
}
	// end inline asm
	// begin inline asm
	{  cvt.f32.f16 %f133, %rs218;}

	// end inline asm
	cvt.f64.f32 	%fd122, %f133;
	add.f64 	%fd123, %fd121, %fd122;
	// begin inline asm
	{mul.f16 %rs222,%rs223,%rs224;
}
	// end inline asm
	// begin inline asm
	{  cvt.f32.f16 %f134, %rs222;}

	// end inline asm
	cvt.f64.f32 	%fd124, %f134;
	add.f64 	%fd130, %fd123, %fd124;
$L__BB0_11:
	ld.param.f32 	%f233, [_Z31multihead_attention_fp16_kerneliP6__halfS0_S0_S0_iiiif_param_9];
	cvt.f64.f32 	%fd125, %f233;
	mul.f64 	%fd126, %fd130, %fd125;
	cvt.rn.f32.f64 	%f143, %fd126;
	shl.b32 	%r140, %r207, 2;
	mov.u32 	%r141, _ZZ31multihead_attention_fp16_kerneliP6__halfS0_S0_S0_iiiifE3att;
	add.s32 	%r142, %r141, %r140;
	st.shared.f32 	[%r142], %f143;
	max.f32 	%f236, %f236, %f143;
	add.s32 	%r207, %r207, %r3;
	setp.gt.s32 	%p9, %r207, %r58;
	@%p9 bra 	$L__BB0_14;
	bra.uni 	$L__BB0_3;
$L__BB0_12:
	ld.param.f32 	%f232, [_Z31multihead_attention_fp16_kerneliP6__halfS0_S0_S0_iiiif_param_9];
	mul.f32 	%f3, %f232, 0f00000000;
	mov.f32 	%f236, 0fFF7FFFFF;
	mov.u32 	%r65, _ZZ31multihead_attention_fp16_kerneliP6__halfS0_S0_S0_iiiifE3att;
	mov.u32 	%r212, %r214;
$L__BB0_13:
	shl.b32 	%r64, %r212, 2;
	add.s32 	%r66, %r65, %r64;
	st.shared.f32 	[%r66], %f3;
	max.f32 	%f236, %f236, %f3;
	add.s32 	%r212, %r212, %r3;
	setp.le.s32 	%p3, %r212, %r58;
	@%p3 bra 	$L__BB0_13;
$L__BB0_14:
	setp.ne.s32 	%p10, %r214, 0;
	@%p10 bra 	$L__BB0_16;
	st.shared.f32 	[_ZZ31multihead_attention_fp16_kerneliP6__halfS0_S0_S0_iiiifE7max_val], %f236;
$L__BB0_16:
	setp.gt.s32 	%p11, %r214, %r58;
	bar.sync 	0;
	mov.f32 	%f237, 0f00000000;
	@%p11 bra 	$L__BB0_20;
	ld.shared.f32 	%f7, [_ZZ31multihead_attention_fp16_kerneliP6__halfS0_S0_S0_iiiifE7max_val];
	mov.f64 	%fd135, 0d0000000000000000;
	mov.u32 	%r15, %ntid.x;
	mov.u32 	%r144, _ZZ31multihead_attention_fp16_kerneliP6__halfS0_S0_S0_iiiifE3att;
	mov.u32 	%r213, %r214;
$L__BB0_18:
	shl.b32 	%r143, %r213, 2;
	add.s32 	%r145, %r144, %r143;
	ld.shared.f32 	%f145, [%r145];
	sub.f32 	%f146, %f145, %f7;
	mul.f32 	%f147, %f146, 0f3FB8AA3B;
	ex2.approx.f32 	%f148, %f147;
	st.shared.f32 	[%r145], %f148;
	cvt.f64.f32 	%fd128, %f148;
	add.f64 	%fd135, %fd135, %fd128;
	add.s32 	%r213, %r213, %r15;
	setp.le.s32 	%p12, %r213, %r58;
	@%p12 bra 	$L__BB0_18;
	cvt.rn.f32.f64 	%f237, %fd135;
$L__BB0_20:
	and.b32  	%r18, %r214, 31;
	mov.b32 	%r146, %f237;
	shfl.sync.bfly.b32	%r147|%p13, %r146, 16, 31, -1;
	mov.b32 	%f149, %r147;
	add.f32 	%f150, %f237, %f149;
	mov.b32 	%r148, %f150;
	shfl.sync.bfly.b32	%r149|%p14, %r148, 8, 31, -1;
	mov.b32 	%f151, %r149;
	add.f32 	%f152, %f150, %f151;
	mov.b32 	%r150, %f152;
	shfl.sync.bfly.b32	%r151|%p15, %r150, 4, 31, -1;
	mov.b32 	%f153, %r151;
	add.f32 	%f154, %f152, %f153;
	mov.b32 	%r152, %f154;
	shfl.sync.bfly.b32	%r153|%p16, %r152, 2, 31, -1;
	mov.b32 	%f155, %r153;
	add.f32 	%f156, %f154, %f155;
	mov.b32 	%r154, %f156;
	shfl.sync.bfly.b32	%r155|%p17, %r154, 1, 31, -1;
	mov.b32 	%f157, %r155;
	add.f32 	%f10, %f156, %f157;
	setp.ne.s32 	%p18, %r18, 0;
	@%p18 bra 	$L__BB0_22;
	shr.u32 	%r156, %r214, 3;
	mov.u32 	%r157, _ZZ14blockReduceSumfE6shared;
	add.s32 	%r158, %r157, %r156;
	st.shared.f32 	[%r158], %f10;
$L__BB0_22:
	bar.sync 	0;
	mov.u32 	%r19, %ntid.x;
	shr.u32 	%r159, %r19, 5;
	setp.ge.u32 	%p19, %r214, %r159;
	mov.f32 	%f238, 0f00000000;
	@%p19 bra 	$L__BB0_24;
	shl.b32 	%r160, %r18, 2;
	mov.u32 	%r161, _ZZ14blockReduceSumfE6shared;
	add.s32 	%r162, %r161, %r160;
	ld.shared.f32 	%f238, [%r162];
$L__BB0_24:
	setp.gt.u32 	%p20, %r214, 31;
	@%p20 bra 	$L__BB0_27;
	setp.ne.s32 	%p21, %r214, 0;
	mov.b32 	%r163, %f238;
	shfl.sync.bfly.b32	%r164|%p22, %r163, 16, 31, -1;
	mov.b32 	%f159, %r164;
	add.f32 	%f160, %f238, %f159;
	mov.b32 	%r165, %f160;
	shfl.sync.bfly.b32	%r166|%p23, %r165, 8, 31, -1;
	mov.b32 	%f161, %r166;
	add.f32 	%f162, %f160, %f161;
	mov.b32 	%r167, %f162;
	shfl.sync.bfly.b32	%r168|%p24, %r167, 4, 31, -1;
	mov.b32 	%f163, %r168;
	add.f32 	%f164, %f162, %f163;
	mov.b32 	%r169, %f164;
	shfl.sync.bfly.b32	%r170|%p25, %r169, 2, 31, -1;
	mov.b32 	%f165, %r170;
	add.f32 	%f166, %f164, %f165;
	mov.b32 	%r171, %f166;
	shfl.sync.bfly.b32	%r172|%p26, %r171, 1, 31, -1;
	mov.b32 	%f167, %r172;
	add.f32 	%f13, %f166, %f167;
	@%p21 bra 	$L__BB0_27;
	rcp.rn.f32 	%f168, %f13;
	st.shared.f32 	[_ZZ31multihead_attention_fp16_kerneliP6__halfS0_S0_S0_iiiifE11inv_d_total], %f168;
$L__BB0_27:
	bar.sync 	0;
	setp.ge.s32 	%p27, %r214, %r61;
	@%p27 bra 	$L__BB0_44;
	ld.param.u32 	%r206, [_Z31multihead_attention_fp16_kerneliP6__halfS0_S0_S0_iiiif_param_8];
	ld.param.u32 	%r204, [_Z31multihead_attention_fp16_kerneliP6__halfS0_S0_S0_iiiif_param_6];
	cvt.s64.s32 	%rd39, %r206;
	div.s32 	%r173, %r1, %r204;
	mul.lo.s32 	%r174, %r173, %r61;
	cvt.s64.s32 	%rd40, %r174;
	setp.gt.s32 	%p28, %r58, -1;
	add.s64 	%rd8, %rd39, %rd40;
	ld.shared.f32 	%f14, [_ZZ31multihead_attention_fp16_kerneliP6__halfS0_S0_S0_iiiifE11inv_d_total];
	@%p28 bra 	$L__BB0_31;
	mov.f32 	%f231, 0f00000000;
	// begin inline asm
	{  cvt.rn.f16.f32 %rs242, %f231;}

	// end inline asm
$L__BB0_30:
	cvt.s64.s32 	%rd104, %r214;
	add.s64 	%rd105, %rd104, %rd5;
	shl.b64 	%rd106, %rd105, 1;
	add.s64 	%rd107, %rd1, %rd106;
	st.global.u16 	[%rd107], %rs242;
	add.s32 	%r214, %r214, %r19;
	setp.lt.s32 	%p37, %r214, %r61;
	@%p37 bra 	$L__BB0_30;
	bra.uni 	$L__BB0_44;
$L__BB0_31:
	add.s32 	%r175, %r58, 1;
	and.b32  	%r22, %r175, 7;
	and.b32  	%r23, %r175, 2147483640;
	neg.s32 	%r24, %r23;
$L__BB0_32:
	setp.lt.u32 	%p29, %r58, 7;
	cvt.s64.s32 	%rd9, %r214;
	add.s64 	%rd10, %rd8, %rd9;
	mov.f32 	%f246, 0f00000000;
	mov.b32 	%r227, 0;
	@%p29 bra 	$L__BB0_35;
	shl.b32 	%r218, %r59, 1;
	mul.lo.s32 	%r222, %r59, 6;
	mul.lo.s32 	%r221, %r59, 5;
	shl.b32 	%r220, %r59, 2;
	mul.lo.s32 	%r223, %r59, 7;
	mov.u32 	%r179, _ZZ31multihead_attention_fp16_kerneliP6__halfS0_S0_S0_iiiifE3att;
	add.s32 	%r217, %r179, 16;
	mul.lo.s32 	%r219, %r59, 3;
	mov.f32 	%f246, 0f00000000;
	mov.b32 	%r224, 0;
	mov.u32 	%r216, %r59;
	mov.u32 	%r225, %r24;
$L__BB0_34:
	.pragma "nounroll";
	cvt.s64.s32 	%rd41, %r224;
	ld.shared.f32 	%f180, [%r217+-16];
	add.s64 	%rd42, %rd10, %rd41;
	shl.b64 	%rd43, %rd42, 1;
	add.s64 	%rd44, %rd2, %rd43;
	ld.global.u16 	%rs226, [%rd44];
	// begin inline asm
	{  cvt.f32.f16 %f172, %rs226;}

	// end inline asm
	mul.f32 	%f181, %f180, %f172;
	fma.rn.f32 	%f182, %f181, %f14, %f246;
	cvt.s64.s32 	%rd45, %r216;
	ld.shared.f32 	%f183, [%r217+-12];
	add.s64 	%rd46, %rd10, %rd45;
	shl.b64 	%rd47, %rd46, 1;
	add.s64 	%rd48, %rd2, %rd47;
	ld.global.u16 	%rs227, [%rd48];
	// begin inline asm
	{  cvt.f32.f16 %f173, %rs227;}

	// end inline asm
	mul.f32 	%f184, %f183, %f173;
	fma.rn.f32 	%f185, %f184, %f14, %f182;
	cvt.s64.s32 	%rd49, %r218;
	ld.shared.f32 	%f186, [%r217+-8];
	add.s64 	%rd50, %rd10, %rd49;
	shl.b64 	%rd51, %rd50, 1;
	add.s64 	%rd52, %rd2, %rd51;
	ld.global.u16 	%rs228, [%rd52];
	// begin inline asm
	{  cvt.f32.f16 %f174, %rs228;}

	// end inline asm
	mul.f32 	%f187, %f186, %f174;
	fma.rn.f32 	%f188, %f187, %f14, %f185;
	cvt.s64.s32 	%rd53, %r219;
	ld.shared.f32 	%f189, [%r217+-4];
	add.s64 	%rd54, %rd10, %rd53;
	shl.b64 	%rd55, %rd54, 1;
	add.s64 	%rd56, %rd2, %rd55;
	ld.global.u16 	%rs229, [%rd56];
	// begin inline asm
	{  cvt.f32.f16 %f175, %rs229;}

	// end inline asm
	mul.f32 	%f190, %f189, %f175;
	fma.rn.f32 	%f191, %f190, %f14, %f188;
	cvt.s64.s32 	%rd57, %r220;
	ld.shared.f32 	%f192, [%r217];
	add.s64 	%rd58, %rd10, %rd57;
	shl.b64 	%rd59, %rd58, 1;
	add.s64 	%rd60, %rd2, %rd59;
	ld.global.u16 	%rs230, [%rd60];
	// begin inline asm
	{  cvt.f32.f16 %f176, %rs230;}

	// end inline asm
	mul.f32 	%f193, %f192, %f176;
	fma.rn.f32 	%f194, %f193, %f14, %f191;
	cvt.s64.s32 	%rd61, %r221;
	ld.shared.f32 	%f195, [%r217+4];
	add.s64 	%rd62, %rd10, %rd61;
	shl.b64 	%rd63, %rd62, 1;
	add.s64 	%rd64, %rd2, %rd63;
	ld.global.u16 	%rs231, [%rd64];
	// begin inline asm
	{  cvt.f32.f16 %f177, %rs231;}

	// end inline asm
	mul.f32 	%f196, %f195, %f177;
	fma.rn.f32 	%f197, %f196, %f14, %f194;
	cvt.s64.s32 	%rd65, %r222;
	ld.shared.f32 	%f198, [%r217+8];
	add.s64 	%rd66, %rd10, %rd65;
	shl.b64 	%rd67, %rd66, 1;
	add.s64 	%rd68, %rd2, %rd67;
	ld.global.u16 	%rs232, [%rd68];
	// begin inline asm
	{  cvt.f32.f16 %f178, %rs232;}

	// end inline asm
	mul.f32 	%f199, %f198, %f178;
	fma.rn.f32 	%f200, %f199, %f14, %f197;
	cvt.s64.s32 	%rd69, %r223;
	ld.shared.f32 	%f201, [%r217+12];
	add.s64 	%rd70, %rd10, %rd69;
	shl.b64 	%rd71, %rd70, 1;
	add.s64 	%rd72, %rd2, %rd71;
	ld.global.u16 	%rs233, [%rd72];
	// begin inline asm
	{  cvt.f32.f16 %f179, %rs233;}

	// end inline asm
	mul.f32 	%f202, %f201, %f179;
	fma.rn.f32 	%f246, %f202, %f14, %f200;
	add.s32 	%r225, %r225, 8;
	shl.b32 	%r180, %r59, 3;
	add.s32 	%r224, %r224, %r180;
	add.s32 	%r223, %r223, %r180;
	add.s32 	%r222, %r222, %r180;
	add.s32 	%r221, %r221, %r180;
	add.s32 	%r220, %r220, %r180;
	add.s32 	%r219, %r219, %r180;
	add.s32 	%r218, %r218, %r180;
	add.s32 	%r217, %r217, 32;
	add.s32 	%r216, %r216, %r180;
	setp.ne.s32 	%p30, %r225, 0;
	mov.u32 	%r227, %r23;
	@%p30 bra 	$L__BB0_34;
$L__BB0_35:
	setp.eq.s32 	%p31, %r22, 0;
	@%p31 bra 	$L__BB0_43;
	add.s32 	%r181, %r22, -1;
	setp.lt.u32 	%p32, %r181, 3;
	@%p32 bra 	$L__BB0_38;
	mul.lo.s32 	%r182, %r227, %r59;
	cvt.s64.s32 	%rd73, %r182;
	shl.b32 	%r183, %r227, 2;
	mov.u32 	%r184, _ZZ31multihead_attention_fp16_kerneliP6__halfS0_S0_S0_iiiifE3att;
	add.s32 	%r185, %r184, %r183;
	ld.shared.f32 	%f208, [%r185];
	add.s64 	%rd74, %rd10, %rd73;
	shl.b64 	%rd75, %rd74, 1;
	add.s64 	%rd76, %rd2, %rd75;
	ld.global.u16 	%rs234, [%rd76];
	// begin inline asm
	{  cvt.f32.f16 %f204, %rs234;}

	// end inline asm
	mul.f32 	%f209, %f208, %f204;
	fma.rn.f32 	%f210, %f209, %f14, %f246;
	add.s32 	%r186, %r182, %r59;
	cvt.s64.s32 	%rd77, %r186;
	ld.shared.f32 	%f211, [%r185+4];
	add.s64 	%rd78, %rd10, %rd77;
	shl.b64 	%rd79, %rd78, 1;
	add.s64 	%rd80, %rd2, %rd79;
	ld.global.u16 	%rs235, [%rd80];
	// begin inline asm
	{  cvt.f32.f16 %f205, %rs235;}

	// end inline asm
	mul.f32 	%f212, %f211, %f205;
	fma.rn.f32 	%f213, %f212, %f14, %f210;
	add.s32 	%r187, %r186, %r59;
	cvt.s64.s32 	%rd81, %r187;
	ld.shared.f32 	%f214, [%r185+8];
	add.s64 	%rd82, %rd10, %rd81;
	shl.b64 	%rd83, %rd82, 1;
	add.s64 	%rd84, %rd2, %rd83;
	ld.global.u16 	%rs236, [%rd84];
	// begin inline asm
	{  cvt.f32.f16 %f206, %rs236;}

	// end inline asm
	mul.f32 	%f215, %f214, %f206;
	fma.rn.f32 	%f216, %f215, %f14, %f213;
	add.s32 	%r188, %r187, %r59;
	cvt.s64.s32 	%rd85, %r188;
	ld.shared.f32 	%f217, [%r185+12];
	add.s64 	%rd86, %rd10, %rd85;
	shl.b64 	%rd87, %rd86, 1;
	add.s64 	%rd88, %rd2, %rd87;
	ld.global.u16 	%rs237, [%rd88];
	// begin inline asm
	{  cvt.f32.f16 %f207, %rs237;}

	// end inline asm
	mul.f32 	%f218, %f217, %f207;
	fma.rn.f32 	%f246, %f218, %f14, %f216;
	add.s32 	%r227, %r227, 4;
$L__BB0_38:
	and.b32  	%r190, %r175, 3;
	setp.eq.s32 	%p33, %r190, 0;
	@%p33 bra 	$L__BB0_43;
	and.b32  	%r191, %r58, 3;
	setp.eq.s32 	%p34, %r191, 0;
	@%p34 bra 	$L__BB0_41;
	mul.lo.s32 	%r192, %r227, %r59;
	cvt.s64.s32 	%rd89, %r192;
	shl.b32 	%r193, %r227, 2;
	mov.u32 	%r194, _ZZ31multihead_attention_fp16_kerneliP6__halfS0_S0_S0_iiiifE3att;
	add.s32 	%r195, %r194, %r193;
	ld.shared.f32 	%f222, [%r195];
	add.s64 	%rd90, %rd10, %rd89;
	shl.b64 	%rd91, %rd90, 1;
	add.s64 	%rd92, %rd2, %rd91;
	ld.global.u16 	%rs238, [%rd92];
	// begin inline asm
	{  cvt.f32.f16 %f220, %rs238;}

	// end inline asm
	mul.f32 	%f223, %f222, %f220;
	fma.rn.f32 	%f224, %f223, %f14, %f246;
	add.s32 	%r196, %r192, %r59;
	cvt.s64.s32 	%rd93, %r196;
	ld.shared.f32 	%f225, [%r195+4];
	add.s64 	%rd94, %rd10, %rd93;
	shl.b64 	%rd95, %rd94, 1;
	add.s64 	%rd96, %rd2, %rd95;
	ld.global.u16 	%rs239, [%rd96];
	// begin inline asm
	{  cvt.f32.f16 %f221, %rs239;}

	// end inline asm
	mul.f32 	%f226, %f225, %f221;
	fma.rn.f32 	%f246, %f226, %f14, %f224;
	add.s32 	%r227, %r227, 2;
$L__BB0_41:
	and.b32  	%r197, %r58, 1;
	setp.eq.b32 	%p35, %r197, 1;
	@%p35 bra 	$L__BB0_43;
	mul.lo.s32 	%r198, %r227, %r59;
	cvt.s64.s32 	%rd97, %r198;
	shl.b32 	%r199, %r227, 2;
	mov.u32 	%r200, _ZZ31multihead_attention_fp16_kerneliP6__halfS0_S0_S0_iiiifE3att;
	add.s32 	%r201, %r200, %r199;
	ld.shared.f32 	%f228, [%r201];
	add.s64 	%rd98, %rd10, %rd97;
	shl.b64 	%rd99, %rd98, 1;
	add.s64 	%rd100, %rd2, %rd99;
	ld.global.u16 	%rs240, [%rd100];
	// begin inline asm
	{  cvt.f32.f16 %f227, %rs240;}

	// end inline asm
	mul.f32 	%f229, %f228, %f227;
	fma.rn.f32 	%f246, %f229, %f14, %f246;
$L__BB0_43:
	cvt.u32.u64 	%r202, %rd9;
	// begin inline asm
	{  cvt.rn.f16.f32 %rs241, %f246;}

	// end inline asm
	add.s64 	%rd101, %rd9, %rd5;
	shl.b64 	%rd102, %rd101, 1;
	add.s64 	%rd103, %rd1, %rd102;
	st.global.u16 	[%rd103], %rs241;
	add.s32 	%r214, %r202, %r19;
	setp.lt.s32 	%p36, %r214, %r61;
	@%p36 bra 	$L__BB0_32;
$L__BB0_44:
	ret;

}
	// .globl	_Z26multihead_attention_kerneliPfS_S_S_iiiif
.visible .entry _Z26multihead_attention_kerneliPfS_S_S_iiiif(
	.param .u32 _Z26multihead_attention_kerneliPfS_S_S_iiiif_param_0,
	.param .u64 .ptr .align 1 _Z26multihead_attention_kerneliPfS_S_S_iiiif_param_1,
	.param .u64 .ptr .align 1 _Z26multihead_attention_kerneliPfS_S_S_iiiif_param_2,
	.param .u64 .ptr .align 1 _Z26multihead_attention_kerneliPfS_S_S_iiiif_param_3,
	.param .u64 .ptr .align 1 _Z26multihead_attention_kerneliPfS_S_S_iiiif_param_4,
	.param .u32 _Z26multihead_attention_kerneliPfS_S_S_iiiif_param_5,
	.param .u32 _Z26multihead_attention_kerneliPfS_S_S_iiiif_param_6,
	.param .u32 _Z26multihead_attention_kerneliPfS_S_S_iiiif_param_7,
	.param .u32 _Z26multihead_attention_kerneliPfS_S_S_iiiif_param_8,
	.param .f32 _Z26multihead_attention_kerneliPfS_S_S_iiiif_param_9
)
{
	.reg .pred 	%p<40>;
	.reg .b32 	%r<182>;
	.reg .b32 	%f<350>;
	.reg .b64 	%rd<115>;
	// demoted variable
	.shared .align 4 .b8 _ZZ26multihead_attention_kerneliPfS_S_S_iiiifE3att[16384];
	// demoted variable
	.shared .align 4 .f32 _ZZ26multihead_attention_kerneliPfS_S_S_iiiifE7max_val;
	// demoted variable
	.shared .align 4 .f32 _ZZ26multihead_attention_kerneliPfS_S_S_iiiifE11inv_d_total;
	ld.param.u32 	%r61, [_Z26multihead_attention_kerneliPfS_S_S_iiiif_param_0];
	ld.param.u64 	%rd11, [_Z26multihead_attention_kerneliPfS_S_S_iiiif_param_1];
	ld.param.u64 	%rd12, [_Z26multihead_attention_kerneliPfS_S_S_iiiif_param_2];
	ld.param.u64 	%rd13, [_Z26multihead_attention_kerneliPfS_S_S_iiiif_param_3];
	ld.param.u64 	%rd14, [_Z26multihead_attention_kerneliPfS_S_S_iiiif_param_4];
	ld.param.u32 	%r62, [_Z26multihead_attention_kerneliPfS_S_S_iiiif_param_5];
	ld.param.u32 	%r64, [_Z26multihead_attention_kerneliPfS_S_S_iiiif_param_7];
	ld.param.f32 	%f40, [_Z26multihead_attention_kerneliPfS_S_S_iiiif_param_9];
	cvta.to.global.u64 	%rd1, %rd12;
	cvta.to.global.u64 	%rd2, %rd14;
	cvta.to.global.u64 	%rd3, %rd13;
	cvta.to.global.u64 	%rd4, %rd11;
	mov.u32 	%r1, %ctaid.x;
	mul.lo.s32 	%r66, %r64, %r1;
	cvt.s64.s32 	%rd5, %r66;
	mov.u32 	%r167, %tid.x;
	setp.gt.s32 	%p1, %r167, %r61;
	mov.f32 	%f338, 0fFF7FFFFF;
	@%p1 bra 	$L__BB1_17;
	setp.lt.s32 	%p2, %r64, 1;
	mov.u32 	%r3, %ntid.x;
	@%p2 bra 	$L__BB1_15;
	ld.param.u32 	%r157, [_Z26multihead_attention_kerneliPfS_S_S_iiiif_param_8];
	ld.param.u32 	%r155, [_Z26multihead_attention_kerneliPfS_S_S_iiiif_param_6];
	add.s32 	%r70, %r64, -1;
	shr.u32 	%r71, %r70, 2;
	add.s32 	%r72, %r71, 1;
	and.b32  	%r4, %r72, 7;
	div.s32 	%r73, %r1, %r155;
	mul.lo.s32 	%r74, %r73, %r64;
	cvt.s64.s32 	%rd15, %r74;
	cvt.s64.s32 	%rd16, %r157;
	add.s64 	%rd6, %rd16, %rd15;
	mov.f32 	%f338, 0fFF7FFFFF;
	mov.u32 	%r159, %r167;
$L__BB1_3:
	setp.lt.u32 	%p4, %r64, 29;
	mul.lo.s32 	%r76, %r159, %r62;
	cvt.s64.s32 	%rd17, %r76;
	add.s64 	%rd7, %rd6, %rd17;
	mov.f32 	%f336, 0f00000000;
	mov.b32 	%r162, 0;
	@%p4 bra 	$L__BB1_6;
	mov.f32 	%f336, 0f00000000;
	mov.b32 	%r162, 0;
	mov.u32 	%r161, %r162;
$L__BB1_5:
	.pragma "nounroll";
	cvt.u64.u32 	%rd18, %r162;
	add.s64 	%rd19, %rd18, %rd5;
	shl.b64 	%rd20, %rd19, 2;
	add.s64 	%rd21, %rd4, %rd20;
	ld.global.v4.f32 	{%f47, %f48, %f49, %f50}, [%rd21];
	add.s64 	%rd22, %rd7, %rd18;
	shl.b64 	%rd23, %rd22, 2;
	add.s64 	%rd24, %rd3, %rd23;
	ld.global.v4.f32 	{%f51, %f52, %f53, %f54}, [%rd24];
	mul.f32 	%f55, %f48, %f52;
	fma.rn.f32 	%f56, %f47, %f51, %f55;
	fma.rn.f32 	%f57, %f49, %f53, %f56;
	fma.rn.f32 	%f58, %f50, %f54, %f57;
	add.f32 	%f59, %f336, %f58;
	ld.global.v4.f32 	{%f60, %f61, %f62, %f63}, [%rd21+16];
	ld.global.v4.f32 	{%f64, %f65, %f66, %f67}, [%rd24+16];
	mul.f32 	%f68, %f61, %f65;
	fma.rn.f32 	%f69, %f60, %f64, %f68;
	fma.rn.f32 	%f70, %f62, %f66, %f69;
	fma.rn.f32 	%f71, %f63, %f67, %f70;
	add.f32 	%f72, %f59, %f71;
	ld.global.v4.f32 	{%f73, %f74, %f75, %f76}, [%rd21+32];
	ld.global.v4.f32 	{%f77, %f78, %f79, %f80}, [%rd24+32];
	mul.f32 	%f81, %f74, %f78;
	fma.rn.f32 	%f82, %f73, %f77, %f81;
	fma.rn.f32 	%f83, %f75, %f79, %f82;
	fma.rn.f32 	%f84, %f76, %f80, %f83;
	add.f32 	%f85, %f72, %f84;
	ld.global.v4.f32 	{%f86, %f87, %f88, %f89}, [%rd21+48];
	ld.global.v4.f32 	{%f90, %f91, %f92, %f93}, [%rd24+48];
	mul.f32 	%f94, %f87, %f91;
	fma.rn.f32 	%f95, %f86, %f90, %f94;
	fma.rn.f32 	%f96, %f88, %f92, %f95;
	fma.rn.f32 	%f97, %f89, %f93, %f96;
	add.f32 	%f98, %f85, %f97;
	ld.global.v4.f32 	{%f99, %f100, %f101, %f102}, [%rd21+64];
	ld.global.v4.f32 	{%f103, %f104, %f105, %f106}, [%rd24+64];
	mul.f32 	%f107, %f100, %f104;
	fma.rn.f32 	%f108, %f99, %f103, %f107;
	fma.rn.f32 	%f109, %f101, %f105, %f108;
	fma.rn.f32 	%f110, %f102, %f106, %f109;
	add.f32 	%f111, %f98, %f110;
	ld.global.v4.f32 	{%f112, %f113, %f114, %f115}, [%rd21+80];
	ld.global.v4.f32 	{%f116, %f117, %f118, %f119}, [%rd24+80];
	mul.f32 	%f120, %f113, %f117;
	fma.rn.f32 	%f121, %f112, %f116, %f120;
	fma.rn.f32 	%f122, %f114, %f118, %f121;
	fma.rn.f32 	%f123, %f115, %f119, %f122;
	add.f32 	%f124, %f111, %f123;
	ld.global.v4.f32 	{%f125, %f126, %f127, %f128}, [%rd21+96];
	ld.global.v4.f32 	{%f129, %f130, %f131, %f132}, [%rd24+96];
	mul.f32 	%f133, %f126, %f130;
	fma.rn.f32 	%f134, %f125, %f129, %f133;
	fma.rn.f32 	%f135, %f127, %f131, %f134;
	fma.rn.f32 	%f136, %f128, %f132, %f135;
	add.f32 	%f137, %f124, %f136;
	ld.global.v4.f32 	{%f138, %f139, %f140, %f141}, [%rd21+112];
	ld.global.v4.f32 	{%f142, %f143, %f144, %f145}, [%rd24+112];
	mul.f32 	%f146, %f139, %f143;
	fma.rn.f32 	%f147, %f138, %f142, %f146;
	fma.rn.f32 	%f148, %f140, %f144, %f147;
	fma.rn.f32 	%f149, %f141, %f145, %f148;
	add.f32 	%f336, %f137, %f149;
	add.s32 	%r162, %r162, 32;
	add.s32 	%r161, %r161, 8;
	add.s32 	%r78, %r64, -1;
	shr.u32 	%r79, %r78, 2;
	add.s32 	%r80, %r79, 1;
	and.b32  	%r81, %r80, 2147483640;
	setp.ne.s32 	%p5, %r161, %r81;
	@%p5 bra 	$L__BB1_5;
$L__BB1_6:
	setp.eq.s32 	%p6, %r4, 0;
	@%p6 bra 	$L__BB1_14;
	add.s32 	%r82, %r4, -1;
	setp.lt.u32 	%p7, %r82, 3;
	@%p7 bra 	$L__BB1_9;
	cvt.u64.u32 	%rd25, %r162;
	add.s64 	%rd26, %rd25, %rd5;
	shl.b64 	%rd27, %rd26, 2;
	add.s64 	%rd28, %rd4, %rd27;
	ld.global.v4.f32 	{%f151, %f152, %f153, %f154}, [%rd28];
	add.s64 	%rd29, %rd7, %rd25;
	shl.b64 	%rd30, %rd29, 2;
	add.s64 	%rd31, %rd3, %rd30;
	ld.global.v4.f32 	{%f155, %f156, %f157, %f158}, [%rd31];
	mul.f32 	%f159, %f152, %f156;
	fma.rn.f32 	%f160, %f151, %f155, %f159;
	fma.rn.f32 	%f161, %f153, %f157, %f160;
	fma.rn.f32 	%f162, %f154, %f158, %f161;
	add.f32 	%f163, %f336, %f162;
	ld.global.v4.f32 	{%f164, %f165, %f166, %f167}, [%rd28+16];
	ld.global.v4.f32 	{%f168, %f169, %f170, %f171}, [%rd31+16];
	mul.f32 	%f172, %f165, %f169;
	fma.rn.f32 	%f173, %f164, %f168, %f172;
	fma.rn.f32 	%f174, %f166, %f170, %f173;
	fma.rn.f32 	%f175, %f167, %f171, %f174;
	add.f32 	%f176, %f163, %f175;
	ld.global.v4.f32 	{%f177, %f178, %f179, %f180}, [%rd28+32];
	ld.global.v4.f32 	{%f181, %f182, %f183, %f184}, [%rd31+32];
	mul.f32 	%f185, %f178, %f182;
	fma.rn.f32 	%f186, %f177, %f181, %f185;
	fma.rn.f32 	%f187, %f179, %f183, %f186;
	fma.rn.f32 	%f188, %f180, %f184, %f187;
	add.f32 	%f189, %f176, %f188;
	ld.global.v4.f32 	{%f190, %f191, %f192, %f193}, [%rd28+48];
	ld.global.v4.f32 	{%f194, %f195, %f196, %f197}, [%rd31+48];
	mul.f32 	%f198, %f191, %f195;
	fma.rn.f32 	%f199, %f190, %f194, %f198;
	fma.rn.f32 	%f200, %f192, %f196, %f199;
	fma.rn.f32 	%f201, %f193, %f197, %f200;
	add.f32 	%f336, %f189, %f201;
	add.s32 	%r162, %r162, 16;
$L__BB1_9:
	add.s32 	%r83, %r64, -1;
	shr.u32 	%r84, %r83, 2;
	add.s32 	%r85, %r84, 1;
	and.b32  	%r86, %r85, 3;
	setp.eq.s32 	%p8, %r86, 0;
	@%p8 bra 	$L__BB1_14;
	and.b32  	%r88, %r83, 12;
	setp.eq.s32 	%p9, %r88, 0;
	@%p9 bra 	$L__BB1_12;
	cvt.u64.u32 	%rd32, %r162;
	add.s64 	%rd33, %rd32, %rd5;
	shl.b64 	%rd34, %rd33, 2;
	add.s64 	%rd35, %rd4, %rd34;
	ld.global.v4.f32 	{%f203, %f204, %f205, %f206}, [%rd35];
	add.s64 	%rd36, %rd7, %rd32;
	shl.b64 	%rd37, %rd36, 2;
	add.s64 	%rd38, %rd3, %rd37;
	ld.global.v4.f32 	{%f207, %f208, %f209, %f210}, [%rd38];
	mul.f32 	%f211, %f204, %f208;
	fma.rn.f32 	%f212, %f203, %f207, %f211;
	fma.rn.f32 	%f213, %f205, %f209, %f212;
	fma.rn.f32 	%f214, %f206, %f210, %f213;
	add.f32 	%f215, %f336, %f214;
	ld.global.v4.f32 	{%f216, %f217, %f218, %f219}, [%rd35+16];
	ld.global.v4.f32 	{%f220, %f221, %f222, %f223}, [%rd38+16];
	mul.f32 	%f224, %f217, %f221;
	fma.rn.f32 	%f225, %f216, %f220, %f224;
	fma.rn.f32 	%f226, %f218, %f222, %f225;
	fma.rn.f32 	%f227, %f219, %f223, %f226;
	add.f32 	%f336, %f215, %f227;
	add.s32 	%r162, %r162, 8;
$L__BB1_12:
	add.s32 	%r89, %r64, -1;
	and.b32  	%r90, %r89, 4;
	setp.ne.s32 	%p10, %r90, 0;
	@%p10 bra 	$L__BB1_14;
	cvt.u64.u32 	%rd39, %r162;
	add.s64 	%rd40, %rd39, %rd5;
	shl.b64 	%rd41, %rd40, 2;
	add.s64 	%rd42, %rd4, %rd41;
	ld.global.v4.f32 	{%f228, %f229, %f230, %f231}, [%rd42];
	add.s64 	%rd43, %rd7, %rd39;
	shl.b64 	%rd44, %rd43, 2;
	add.s64 	%rd45, %rd3, %rd44;
	ld.global.v4.f32 	{%f232, %f233, %f234, %f235}, [%rd45];
	mul.f32 	%f236, %f229, %f233;
	fma.rn.f32 	%f237, %f228, %f232, %f236;
	fma.rn.f32 	%f238, %f230, %f234, %f237;
	fma.rn.f32 	%f239, %f231, %f235, %f238;
	add.f32 	%f336, %f336, %f239;
$L__BB1_14:
	mul.f32 	%f240, %f40, %f336;
	shl.b32 	%r91, %r159, 2;
	mov.u32 	%r92, _ZZ26multihead_attention_kerneliPfS_S_S_iiiifE3att;
	add.s32 	%r93, %r92, %r91;
	st.shared.f32 	[%r93], %f240;
	max.f32 	%f338, %f338, %f240;
	add.s32 	%r159, %r159, %r3;
	setp.gt.s32 	%p11, %r159, %r61;
	@%p11 bra 	$L__BB1_17;
	bra.uni 	$L__BB1_3;
$L__BB1_15:
	mul.f32 	%f15, %f40, 0f00000000;
	mov.f32 	%f338, 0fFF7FFFFF;
	mov.u32 	%r68, _ZZ26multihead_attention_kerneliPfS_S_S_iiiifE3att;
	mov.u32 	%r165, %r167;
$L__BB1_16:
	shl.b32 	%r67, %r165, 2;
	add.s32 	%r69, %r68, %r67;
	st.shared.f32 	[%r69], %f15;
	max.f32 	%f338, %f338, %f15;
	add.s32 	%r165, %r165, %r3;
	setp.le.s32 	%p3, %r165, %r61;
	@%p3 bra 	$L__BB1_16;
$L__BB1_17:
	setp.ne.s32 	%p12, %r167, 0;
	@%p12 bra 	$L__BB1_19;
	st.shared.f32 	[_ZZ26multihead_attention_kerneliPfS_S_S_iiiifE7max_val], %f338;
$L__BB1_19:
	setp.gt.s32 	%p13, %r167, %r61;
	bar.sync 	0;
	mov.f32 	%f340, 0f00000000;
	@%p13 bra 	$L__BB1_22;
	ld.shared.f32 	%f19, [_ZZ26multihead_attention_kerneliPfS_S_S_iiiifE7max_val];
	mov.f32 	%f340, 0f00000000;
	mov.u32 	%r18, %ntid.x;
	mov.u32 	%r95, _ZZ26multihead_attention_kerneliPfS_S_S_iiiifE3att;
	mov.u32 	%r166, %r167;
$L__BB1_21:
	shl.b32 	%r94, %r166, 2;
	add.s32 	%r96, %r95, %r94;
	ld.shared.f32 	%f243, [%r96];
	sub.f32 	%f244, %f243, %f19;
	mul.f32 	%f245, %f244, 0f3FB8AA3B;
	ex2.approx.f32 	%f246, %f245;
	st.shared.f32 	[%r96], %f246;
	add.f32 	%f340, %f340, %f246;
	add.s32 	%r166, %r166, %r18;
	setp.le.s32 	%p14, %r166, %r61;
	@%p14 bra 	$L__BB1_21;
$L__BB1_22:
	and.b32  	%r21, %r167, 31;
	mov.b32 	%r97, %f340;
	shfl.sync.bfly.b32	%r98|%p15, %r97, 16, 31, -1;
	mov.b32 	%f247, %r98;
	add.f32 	%f248, %f340, %f247;
	mov.b32 	%r99, %f248;
	shfl.sync.bfly.b32	%r100|%p16, %r99, 8, 31, -1;
	mov.b32 	%f249, %r100;
	add.f32 	%f250, %f248, %f249;
	mov.b32 	%r101, %f250;
	shfl.sync.bfly.b32	%r102|%p17, %r101, 4, 31, -1;
	mov.b32 	%f251, %r102;
	add.f32 	%f252, %f250, %f251;
	mov.b32 	%r103, %f252;
	shfl.sync.bfly.b32	%r104|%p18, %r103, 2, 31, -1;
	mov.b32 	%f253, %r104;
	add.f32 	%f254, %f252, %f253;
	mov.b32 	%r105, %f254;
	shfl.sync.bfly.b32	%r106|%p19, %r105, 1, 31, -1;
	mov.b32 	%f255, %r106;
	add.f32 	%f23, %f254, %f255;
	setp.ne.s32 	%p20, %r21, 0;
	@%p20 bra 	$L__BB1_24;
	shr.u32 	%r107, %r167, 3;
	mov.u32 	%r108, _ZZ14blockReduceSumfE6shared;
	add.s32 	%r109, %r108, %r107;
	st.shared.f32 	[%r109], %f23;
$L__BB1_24:
	bar.sync 	0;
	mov.u32 	%r22, %ntid.x;
	shr.u32 	%r110, %r22, 5;
	setp.ge.u32 	%p21, %r167, %r110;
	mov.f32 	%f341, 0f00000000;
	@%p21 bra 	$L__BB1_26;
	shl.b32 	%r111, %r21, 2;
	mov.u32 	%r112, _ZZ14blockReduceSumfE6shared;
	add.s32 	%r113, %r112, %r111;
	ld.shared.f32 	%f341, [%r113];
$L__BB1_26:
	setp.gt.u32 	%p22, %r167, 31;
	@%p22 bra 	$L__BB1_29;
	setp.ne.s32 	%p23, %r167, 0;
	mov.b32 	%r114, %f341;
	shfl.sync.bfly.b32	%r115|%p24, %r114, 16, 31, -1;
	mov.b32 	%f257, %r115;
	add.f32 	%f258, %f341, %f257;
	mov.b32 	%r116, %f258;
	shfl.sync.bfly.b32	%r117|%p25, %r116, 8, 31, -1;
	mov.b32 	%f259, %r117;
	add.f32 	%f260, %f258, %f259;
	mov.b32 	%r118, %f260;
	shfl.sync.bfly.b32	%r119|%p26, %r118, 4, 31, -1;
	mov.b32 	%f261, %r119;
	add.f32 	%f262, %f260, %f261;
	mov.b32 	%r120, %f262;
	shfl.sync.bfly.b32	%r121|%p27, %r120, 2, 31, -1;
	mov.b32 	%f263, %r121;
	add.f32 	%f264, %f262, %f263;
	mov.b32 	%r122, %f264;
	shfl.sync.bfly.b32	%r123|%p28, %r122, 1, 31, -1;
	mov.b32 	%f265, %r123;
	add.f32 	%f26, %f264, %f265;
	@%p23 bra 	$L__BB1_29;
	rcp.rn.f32 	%f266, %f26;
	st.shared.f32 	[_ZZ26multihead_attention_kerneliPfS_S_S_iiiifE11inv_d_total], %f266;
$L__BB1_29:
	bar.sync 	0;
	setp.ge.s32 	%p29, %r167, %r64;
	@%p29 bra 	$L__BB1_45;
	setp.gt.s32 	%p30, %r61, -1;
	ld.shared.f32 	%f27, [_ZZ26multihead_attention_kerneliPfS_S_S_iiiifE11inv_d_total];
	@%p30 bra 	$L__BB1_32;
$L__BB1_31:
	cvt.s64.s32 	%rd111, %r167;
	add.s64 	%rd112, %rd111, %rd5;
	shl.b64 	%rd113, %rd112, 2;
	add.s64 	%rd114, %rd1, %rd113;
	mov.b32 	%r154, 0;
	st.global.u32 	[%rd114], %r154;
	add.s32 	%r167, %r167, %r22;
	setp.lt.s32 	%p39, %r167, %r64;
	@%p39 bra 	$L__BB1_31;
	bra.uni 	$L__BB1_45;
$L__BB1_32:
	ld.param.u32 	%r158, [_Z26multihead_attention_kerneliPfS_S_S_iiiif_param_8];
	ld.param.u32 	%r156, [_Z26multihead_attention_kerneliPfS_S_S_iiiif_param_6];
	cvt.s64.s32 	%rd46, %r158;
	add.s32 	%r124, %r61, 1;
	and.b32  	%r25, %r124, 7;
	div.s32 	%r125, %r1, %r156;
	mul.lo.s32 	%r126, %r125, %r64;
	cvt.s64.s32 	%rd47, %r126;
	add.s64 	%rd8, %rd46, %rd47;
	and.b32  	%r26, %r124, 2147483640;
	neg.s32 	%r27, %r26;
$L__BB1_33:
	setp.lt.u32 	%p31, %r61, 7;
	cvt.s64.s32 	%rd9, %r167;
	add.s64 	%rd10, %rd8, %rd9;
	mov.f32 	%f349, 0f00000000;
	mov.b32 	%r180, 0;
	@%p31 bra 	$L__BB1_36;
	shl.b32 	%r173, %r62, 2;
	mul.lo.s32 	%r172, %r62, 3;
	mul.lo.s32 	%r175, %r62, 6;
	mul.lo.s32 	%r176, %r62, 7;
	mul.lo.s32 	%r174, %r62, 5;
	mov.u32 	%r130, _ZZ26multihead_attention_kerneliPfS_S_S_iiiifE3att;
	add.s32 	%r170, %r130, 16;
	shl.b32 	%r171, %r62, 1;
	mov.f32 	%f349, 0f00000000;
	mov.b32 	%r177, 0;
	mov.u32 	%r169, %r62;
	mov.u32 	%r178, %r27;
$L__BB1_35:
	.pragma "nounroll";
	cvt.s64.s32 	%rd48, %r177;
	ld.shared.f32 	%f270, [%r170+-16];
	add.s64 	%rd49, %rd10, %rd48;
	shl.b64 	%rd50, %rd49, 2;
	add.s64 	%rd51, %rd2, %rd50;
	ld.global.f32 	%f271, [%rd51];
	mul.f32 	%f272, %f270, %f271;
	fma.rn.f32 	%f273, %f272, %f27, %f349;
	cvt.s64.s32 	%rd52, %r169;
	ld.shared.f32 	%f274, [%r170+-12];
	add.s64 	%rd53, %rd10, %rd52;
	shl.b64 	%rd54, %rd53, 2;
	add.s64 	%rd55, %rd2, %rd54;
	ld.global.f32 	%f275, [%rd55];
	mul.f32 	%f276, %f274, %f275;
	fma.rn.f32 	%f277, %f276, %f27, %f273;
	cvt.s64.s32 	%rd56, %r171;
	ld.shared.f32 	%f278, [%r170+-8];
	add.s64 	%rd57, %rd10, %rd56;
	shl.b64 	%rd58, %rd57, 2;
	add.s64 	%rd59, %rd2, %rd58;
	ld.global.f32 	%f279, [%rd59];
	mul.f32 	%f280, %f278, %f279;
	fma.rn.f32 	%f281, %f280, %f27, %f277;
	cvt.s64.s32 	%rd60, %r172;
	ld.shared.f32 	%f282, [%r170+-4];
	add.s64 	%rd61, %rd10, %rd60;
	shl.b64 	%rd62, %rd61, 2;
	add.s64 	%rd63, %rd2, %rd62;
	ld.global.f32 	%f283, [%rd63];
	mul.f32 	%f284, %f282, %f283;
	fma.rn.f32 	%f285, %f284, %f27, %f281;
	cvt.s64.s32 	%rd64, %r173;
	ld.shared.f32 	%f286, [%r170];
	add.s64 	%rd65, %rd10, %rd64;
	shl.b64 	%rd66, %rd65, 2;
	add.s64 	%rd67, %rd2, %rd66;
	ld.global.f32 	%f287, [%rd67];
	mul.f32 	%f288, %f286, %f287;
	fma.rn.f32 	%f289, %f288, %f27, %f285;
	cvt.s64.s32 	%rd68, %r174;
	ld.shared.f32 	%f290, [%r170+4];
	add.s64 	%rd69, %rd10, %rd68;
	shl.b64 	%rd70, %rd69, 2;
	add.s64 	%rd71, %rd2, %rd70;
	ld.global.f32 	%f291, [%rd71];
	mul.f32 	%f292, %f290, %f291;
	fma.rn.f32 	%f293, %f292, %f27, %f289;
	cvt.s64.s32 	%rd72, %r175;
	ld.shared.f32 	%f294, [%r170+8];
	add.s64 	%rd73, %rd10, %rd72;
	shl.b64 	%rd74, %rd73, 2;
	add.s64 	%rd75, %rd2, %rd74;
	ld.global.f32 	%f295, [%rd75];
	mul.f32 	%f296, %f294, %f295;
	fma.rn.f32 	%f297, %f296, %f27, %f293;
	cvt.s64.s32 	%rd76, %r176;
	ld.shared.f32 	%f298, [%r170+12];
	add.s64 	%rd77, %rd10, %rd76;
	shl.b64 	%rd78, %rd77, 2;
	add.s64 	%rd79, %rd2, %rd78;
	ld.global.f32 	%f299, [%rd79];
	mul.f32 	%f300, %f298, %f299;
	fma.rn.f32 	%f349, %f300, %f27, %f297;
	add.s32 	%r178, %r178, 8;
	shl.b32 	%r131, %r62, 3;
	add.s32 	%r177, %r177, %r131;
	add.s32 	%r176, %r176, %r131;
	add.s32 	%r175, %r175, %r131;
	add.s32 	%r174, %r174, %r131;
	add.s32 	%r173, %r173, %r131;
	add.s32 	%r172, %r172, %r131;
	add.s32 	%r171, %r171, %r131;
	add.s32 	%r170, %r170, 32;
	add.s32 	%r169, %r169, %r131;
	setp.ne.s32 	%p32, %r178, 0;
	mov.u32 	%r180, %r26;
	@%p32 bra 	$L__BB1_35;
$L__BB1_36:
	setp.eq.s32 	%p33, %r25, 0;
	@%p33 bra 	$L__BB1_44;
	add.s32 	%r132, %r25, -1;
	setp.lt.u32 	%p34, %r132, 3;
	@%p34 bra 	$L__BB1_39;
	mul.lo.s32 	%r133, %r180, %r62;
	cvt.s64.s32 	%rd80, %r133;
	shl.b32 	%r134, %r180, 2;
	mov.u32 	%r135, _ZZ26multihead_attention_kerneliPfS_S_S_iiiifE3att;
	add.s32 	%r136, %r135, %r134;
	ld.shared.f32 	%f302, [%r136];
	add.s64 	%rd81, %rd10, %rd80;
	shl.b64 	%rd82, %rd81, 2;
	add.s64 	%rd83, %rd2, %rd82;
	ld.global.f32 	%f303, [%rd83];
	mul.f32 	%f304, %f302, %f303;
	fma.rn.f32 	%f305, %f304, %f27, %f349;
	add.s32 	%r137, %r133, %r62;
	cvt.s64.s32 	%rd84, %r137;
	ld.shared.f32 	%f306, [%r136+4];
	add.s64 	%rd85, %rd10, %rd84;
	shl.b64 	%rd86, %rd85, 2;
	add.s64 	%rd87, %rd2, %rd86;
	ld.global.f32 	%f307, [%rd87];
	mul.f32 	%f308, %f306, %f307;
	fma.rn.f32 	%f309, %f308, %f27, %f305;
	add.s32 	%r138, %r137, %r62;
	cvt.s64.s32 	%rd88, %r138;
	ld.shared.f32 	%f310, [%r136+8];
	add.s64 	%rd89, %rd10, %rd88;
	shl.b64 	%rd90, %rd89, 2;
	add.s64 	%rd91, %rd2, %rd90;
	ld.global.f32 	%f311, [%rd91];
	mul.f32 	%f312, %f310, %f311;
	fma.rn.f32 	%f313, %f312, %f27, %f309;
	add.s32 	%r139, %r138, %r62;
	cvt.s64.s32 	%rd92, %r139;
	ld.shared.f32 	%f314, [%r136+12];
	add.s64 	%rd93, %rd10, %rd92;
	shl.b64 	%rd94, %rd93, 2;
	add.s64 	%rd95, %rd2, %rd94;
	ld.global.f32 	%f315, [%rd95];
	mul.f32 	%f316, %f314, %f315;
	fma.rn.f32 	%f349, %f316, %f27, %f313;
	add.s32 	%r180, %r180, 4;
$L__BB1_39:
	add.s32 	%r140, %r61, 1;
	and.b32  	%r141, %r140, 3;
	setp.eq.s32 	%p35, %r141, 0;
	@%p35 bra 	$L__BB1_44;
	and.b32  	%r142, %r61, 3;
	setp.eq.s32 	%p36, %r142, 0;
	@%p36 bra 	$L__BB1_42;
	mul.lo.s32 	%r143, %r180, %r62;
	cvt.s64.s32 	%rd96, %r143;
	shl.b32 	%r144, %r180, 2;
	mov.u32 	%r145, _ZZ26multihead_attention_kerneliPfS_S_S_iiiifE3att;
	add.s32 	%r146, %r145, %r144;
	ld.shared.f32 	%f318, [%r146];
	add.s64 	%rd97, %rd10, %rd96;
	shl.b64 	%rd98, %rd97, 2;
	add.s64 	%rd99, %rd2, %rd98;
	ld.global.f32 	%f319, [%rd99];
	mul.f32 	%f320, %f318, %f319;
	fma.rn.f32 	%f321, %f320, %f27, %f349;
	add.s32 	%r147, %r143, %r62;
	cvt.s64.s32 	%rd100, %r147;
	ld.shared.f32 	%f322, [%r146+4];
	add.s64 	%rd101, %rd10, %rd100;
	shl.b64 	%rd102, %rd101, 2;
	add.s64 	%rd103, %rd2, %rd102;
	ld.global.f32 	%f323, [%rd103];
	mul.f32 	%f324, %f322, %f323;
	fma.rn.f32 	%f349, %f324, %f27, %f321;
	add.s32 	%r180, %r180, 2;
$L__BB1_42:
	and.b32  	%r148, %r61, 1;
	setp.eq.b32 	%p37, %r148, 1;
	@%p37 bra 	$L__BB1_44;
	mul.lo.s32 	%r149, %r180, %r62;
	cvt.s64.s32 	%rd104, %r149;
	shl.b32 	%r150, %r180, 2;
	mov.u32 	%r151, _ZZ26multihead_attention_kerneliPfS_S_S_iiiifE3att;
	add.s32 	%r152, %r151, %r150;
	ld.shared.f32 	%f325, [%r152];
	add.s64 	%rd105, %rd10, %rd104;
	shl.b64 	%rd106, %rd105, 2;
	add.s64 	%rd107, %rd2, %rd106;
	ld.global.f32 	%f326, [%rd107];
	mul.f32 	%f327, %f325, %f326;
	fma.rn.f32 	%f349, %f327, %f27, %f349;
$L__BB1_44:
	cvt.u32.u64 	%r153, %rd9;
	add.s64 	%rd108, %rd9, %rd5;
	shl.b64 	%rd109, %rd108, 2;
	add.s64 	%rd110, %rd1, %rd109;
	st.global.f32 	[%rd110], %f349;
	add.s32 	%r167, %r153, %r22;
	setp.lt.s32 	%p38, %r167, %r64;
	@%p38 bra 	$L__BB1_33;
$L__BB1_45:
	ret;

}


// ===== COMPILED SASS (sm_100) =====

	.target	sm_100

	.elftype	@"ET_EXEC"


//--------------------- .note.nv.tkinfo           --------------------------
	.section	.note.nv.tkinfo,"",@"SHT_NOTE"
	.sectionflags	@"SHF_NOTE_NV_TKINFO"
	.tkinfo
        /*0018*/ 	.word	0x00000002
        /*0030*/ 	.string	""
        /*0030*/ 	.string	"ptxas"
        /*0030*/ 	.string	"Cuda compilation tools, release 13.0, V13.0.88"
        /*0030*/ 	.string	"Build cuda_13.0.r13.0/compiler.36424714_0"
        /*0030*/ 	.string	"-arch sm_100 -m 64 "



//--------------------- .note.nv.cuinfo           --------------------------
	.section	.note.nv.cuinfo,"",@"SHT_NOTE"
	.sectionflags	@"SHF_NOTE_NV_CUINFO"
        /*0018*/ 	.short	0x0002
        /*001a*/ 	.short	0x0064
        /*001c*/ 	.short	0x0082
	.zero		2


//--------------------- .nv.info                  --------------------------
	.section	.nv.info,"",@"SHT_CUDA_INFO"
	.align	4


	//----- nvinfo : EIATTR_REGCOUNT
	.align		4
        /*0000*/ 	.byte	0x04, 0x2f
        /*0002*/ 	.short	(.L_1 - .L_0)
	.align		4
.L_0:
        /*0004*/ 	.word	index@(_Z31multihead_attention_fp16_kerneliP6__halfS0_S0_S0_iiiif)
        /*0008*/ 	.word	0x00000028


	//----- nvinfo : EIATTR_FRAME_SIZE
	.align		4
.L_1:
        /*000c*/ 	.byte	0x04, 0x11
        /*000e*/ 	.short	(.L_3 - .L_2)
	.align		4
.L_2:
        /*0010*/ 	.word	index@($__internal_1_$__cuda_sm20_rcp_rn_f32_slowpath)
        /*0014*/ 	.word	0x00000000


	//----- nvinfo : EIATTR_FRAME_SIZE
	.align		4
.L_3:
        /*0018*/ 	.byte	0x04, 0x11
        /*001a*/ 	.short	(.L_5 - .L_4)
	.align		4
.L_4:
        /*001c*/ 	.word	index@(_Z31multihead_attention_fp16_kerneliP6__halfS0_S0_S0_iiiif)
        /*0020*/ 	.word	0x00000000


	//----- nvinfo : EIATTR_REGCOUNT
	.align		4
.L_5:
        /*0024*/ 	.byte	0x04, 0x2f
        /*0026*/ 	.short	(.L_7 - .L_6)
	.align		4
.L_6:
        /*0028*/ 	.word	index@(_Z26multihead_attention_kerneliPfS_S_S_iiiif)
        /*002c*/ 	.word	0x00000028


	//----- nvinfo : EIATTR_FRAME_SIZE
	.align		4
.L_7:
        /*0030*/ 	.byte	0x04, 0x11
        /*0032*/ 	.short	(.L_9 - .L_8)
	.align		4
.L_8:
        /*0034*/ 	.word	index@($__internal_0_$__cuda_sm20_rcp_rn_f32_slowpath)
        /*0038*/ 	.word	0x00000000


	//----- nvinfo : EIATTR_FRAME_SIZE
	.align		4
.L_9:
        /*003c*/ 	.byte	0x04, 0x11
        /*003e*/ 	.short	(.L_11 - .L_10)
	.align		4
.L_10:
        /*0040*/ 	.word	index@(_Z26multihead_attention_kerneliPfS_S_S_iiiif)
        /*0044*/ 	.word	0x00000000


	//----- nvinfo : EIATTR_MIN_STACK_SIZE
	.align		4
.L_11:
        /*0048*/ 	.byte	0x04, 0x12
        /*004a*/ 	.short	(.L_13 - .L_12)
	.align		4
.L_12:
        /*004c*/ 	.word	index@(_Z26multihead_attention_kerneliPfS_S_S_iiiif)
        /*0050*/ 	.word	0x00000000


	//----- nvinfo : EIATTR_MIN_STACK_SIZE
	.align		4
.L_13:
        /*0054*/ 	.byte	0x04, 0x12
        /*0056*/ 	.short	(.L_15 - .L_14)
	.align		4
.L_14:
        /*0058*/ 	.word	index@(_Z31multihead_attention_fp16_kerneliP6__halfS0_S0_S0_iiiif)
        /*005c*/ 	.word	0x00000000
.L_15:


//--------------------- .nv.compat                --------------------------
	.section	.nv.compat,"",@"SHT_CUDA_COMPAT_INFO"
	.align	4
        /*0000*/ 	.byte	0x02, 0x09, 0x00, 0x00, 0x02, 0x02, 0x01, 0x00, 0x02, 0x05, 0x05, 0x00, 0x03, 0x07, 0x01, 0x01
        /*0010*/ 	.byte	0x02, 0x03, 0x00, 0x00, 0x02, 0x06, 0x01, 0x00, 0x04, 0x0b, 0x08, 0x00, 0x01, 0x00, 0x00, 0x00
        /*0020*/ 	.byte	0x00, 0x00, 0x00, 0x00


//--------------------- .nv.info._Z26multihead_attention_kerneliPfS_S_S_iiiif --------------------------
	.section	.nv.info._Z26multihead_attention_kerneliPfS_S_S_iiiif,"",@"SHT_CUDA_INFO"
	.sectionflags	@""
	.align	4


	//----- nvinfo : EIATTR_CUDA_API_VERSION
	.align		4
        /*0000*/ 	.byte	0x04, 0x37
        /*0002*/ 	.short	(.L_17 - .L_16)
.L_16:
        /*0004*/ 	.word	0x00000082


	//----- nvinfo : EIATTR_KPARAM_INFO
	.align		4
.L_17:
        /*0008*/ 	.byte	0x04, 0x17
        /*000a*/ 	.short	(.L_19 - .L_18)
.L_18:
        /*000c*/ 	.word	0x00000000
        /*0010*/ 	.short	0x0009
        /*0012*/ 	.short	0x0038
        /*0014*/ 	.byte	0x00, 0xf0, 0x11, 0x00


	//----- nvinfo : EIATTR_KPARAM_INFO
	.align		4
.L_19:
        /*0018*/ 	.byte	0x04, 0x17
        /*001a*/ 	.short	(.L_21 - .L_20)
.L_20:
        /*001c*/ 	.word	0x00000000
        /*0020*/ 	.short	0x0008
        /*0022*/ 	.short	0x0034
        /*0024*/ 	.byte	0x00, 0xf0, 0x11, 0x00


	//----- nvinfo : EIATTR_KPARAM_INFO
	.align		4
.L_21:
        /*0028*/ 	.byte	0x04, 0x17
        /*002a*/ 	.short	(.L_23 - .L_22)
.L_22:
        /*002c*/ 	.word	0x00000000
        /*0030*/ 	.short	0x0007
        /*0032*/ 	.short	0x0030
        /*0034*/ 	.byte	0x00, 0xf0, 0x11, 0x00


	//----- nvinfo : EIATTR_KPARAM_INFO
	.align		4
.L_23:
        /*0038*/ 	.byte	0x04, 0x17
        /*003a*/ 	.short	(.L_25 - .L_24)
.L_24:
        /*003c*/ 	.word	0x00000000
        /*0040*/ 	.short	0x0006
        /*0042*/ 	.short	0x002c
        /*0044*/ 	.byte	0x00, 0xf0, 0x11, 0x00


	//----- nvinfo : EIATTR_KPARAM_INFO
	.align		4
.L_25:
        /*0048*/ 	.byte	0x04, 0x17
        /*004a*/ 	.short	(.L_27 - .L_26)
.L_26:
        /*004c*/ 	.word	0x00000000
        /*0050*/ 	.short	0x0005
        /*0052*/ 	.short	0x0028
        /*0054*/ 	.byte	0x00, 0xf0, 0x11, 0x00


	//----- nvinfo : EIATTR_KPARAM_INFO
	.align		4
.L_27:
        /*0058*/ 	.byte	0x04, 0x17
        /*005a*/ 	.short	(.L_29 - .L_28)
.L_28:
        /*005c*/ 	.word	0x00000000
        /*0060*/ 	.short	0x0004
        /*0062*/ 	.short	0x0020
        /*0064*/ 	.byte	0x00, 0xf5, 0x21, 0x00


	//----- nvinfo : EIATTR_KPARAM_INFO
	.align		4
.L_29:
        /*0068*/ 	.byte	0x04, 0x17
        /*006a*/ 	.short	(.L_31 - .L_30)
.L_30:
        /*006c*/ 	.word	0x00000000
        /*0070*/ 	.short	0x0003
        /*0072*/ 	.short	0x0018
        /*0074*/ 	.byte	0x00, 0xf5, 0x21, 0x00


	//----- nvinfo : EIATTR_KPARAM_INFO
	.align		4
.L_31:
        /*0078*/ 	.byte	0x04, 0x17
        /*007a*/ 	.short	(.L_33 - .L_32)
.L_32:
        /*007c*/ 	.word	0x00000000
        /*0080*/ 	.short	0x0002
        /*0082*/ 	.short	0x0010
        /*0084*/ 	.byte	0x00, 0xf5, 0x21, 0x00


	//----- nvinfo : EIATTR_KPARAM_INFO
	.align		4
.L_33:
        /*0088*/ 	.byte	0x04, 0x17
        /*008a*/ 	.short	(.L_35 - .L_34)
.L_34:
        /*008c*/ 	.word	0x00000000
        /*0090*/ 	.short	0x0001
        /*0092*/ 	.short	0x0008
        /*0094*/ 	.byte	0x00, 0xf5, 0x21, 0x00


	//----- nvinfo : EIATTR_KPARAM_INFO
	.align		4
.L_35:
        /*0098*/ 	.byte	0x04, 0x17
        /*009a*/ 	.short	(.L_37 - .L_36)
.L_36:
        /*009c*/ 	.word	0x00000000
        /*00a0*/ 	.short	0x0000
        /*00a2*/ 	.short	0x0000
        /*00a4*/ 	.byte	0x00, 0xf0, 0x11, 0x00


	//----- nvinfo : EIATTR_SPARSE_MMA_MASK
	.align		4
.L_37:
        /*00a8*/ 	.byte	0x03, 0x50
        /*00aa*/ 	.short	0x0000


	//----- nvinfo : EIATTR_MAXREG_COUNT
	.align		4
        /*00ac*/ 	.byte	0x03, 0x1b
        /*00ae*/ 	.short	0x00ff


	//----- nvinfo : EIATTR_NUM_BARRIERS
	.align		4
        /*00b0*/ 	.byte	0x02, 0x4c
        /*00b2*/ 	.byte	0x01
	.zero		1


	//----- nvinfo : EIATTR_MERCURY_ISA_VERSION
	.align		4
        /*00b4*/ 	.byte	0x03, 0x5f
        /*00b6*/ 	.short	0x0101


	//----- nvinfo : EIATTR_COOP_GROUP_MASK_REGIDS
	.align		4
        /*00b8*/ 	.byte	0x04, 0x29
        /*00ba*/ 	.short	(.L_39 - .L_38)


	//   ....[0]....
.L_38:
        /*00bc*/ 	.word	0xffffffff


	//   ....[1]....
        /*00c0*/ 	.word	0xffffffff


	//   ....[2]....
        /*00c4*/ 	.word	0xffffffff


	//   ....[3]....
        /*00c8*/ 	.word	0xffffffff


	//   ....[4]....
        /*00cc*/ 	.word	0xffffffff


	//   ....[5]....
        /*00d0*/ 	.word	0xffffffff


	//   ....[6]....
        /*00d4*/ 	.word	0xffffffff


	//   ....[7]....
        /*00d8*/ 	.word	0xffffffff


	//   ....[8]....
        /*00dc*/ 	.word	0xffffffff


	//   ....[9]....
        /*00e0*/ 	.word	0xffffffff


	//   ....[10]....
        /*00e4*/ 	.word	0x05000006


	//   ....[11]....
        /*00e8*/ 	.word	0x05000006


	//   ....[12]....
        /*00ec*/ 	.word	0x05000006


	//   ....[13]....
        /*00f0*/ 	.word	0x05000006


	//   ....[14]....
        /*00f4*/ 	.word	0x05000006


	//----- nvinfo : EIATTR_COOP_GROUP_INSTR_OFFSETS
	.align		4
.L_39:
        /*00f8*/ 	.byte	0x04, 0x28
        /*00fa*/ 	.short	(.L_41 - .L_40)


	//   ....[0]....
.L_40:
        /*00fc*/ 	.word	0x00001210


	//   ....[1]....
        /*0100*/ 	.word	0x00001290


	//   ....[2]....
        /*0104*/ 	.word	0x000012d0


	//   ....[3]....
        /*0108*/ 	.word	0x00001300


	//   ....[4]....
        /*010c*/ 	.word	0x00001370


	//   ....[5]....
        /*0110*/ 	.word	0x00001420


	//   ....[6]....
        /*0114*/ 	.word	0x00001440


	//   ....[7]....
        /*0118*/ 	.word	0x00001460


	//   ....[8]....
        /*011c*/ 	.word	0x00001480


	//   ....[9]....
        /*0120*/ 	.word	0x000014a0


	//   ....[10]....
        /*0124*/ 	.word	0x000026a0


	//   ....[11]....
        /*0128*/ 	.word	0x00002710


	//   ....[12]....
        /*012c*/ 	.word	0x00002780


	//   ....[13]....
        /*0130*/ 	.word	0x000027f0


	//   ....[14]....
        /*0134*/ 	.word	0x00002860


	//----- nvinfo : EIATTR_VRC_CTA_INIT_COUNT
	.align		4
.L_41:
        /*0138*/ 	.byte	0x02, 0x4a
	.zero		1
	.zero		1


	//----- nvinfo : EIATTR_EXIT_INSTR_OFFSETS
	.align		4
        /*013c*/ 	.byte	0x04, 0x1c
        /*013e*/ 	.short	(.L_43 - .L_42)


	//   ....[0]....
.L_42:
        /*0140*/ 	.word	0x00001620


	//   ....[1]....
        /*0144*/ 	.word	0x00001730


	//   ....[2]....
        /*0148*/ 	.word	0x00002650


	//----- nvinfo : EIATTR_CRS_STACK_SIZE
	.align		4
.L_43:
        /*014c*/ 	.byte	0x04, 0x1e
        /*014e*/ 	.short	(.L_45 - .L_44)
.L_44:
        /*0150*/ 	.word	0x00000000


	//----- nvinfo : EIATTR_CBANK_PARAM_SIZE
	.align		4
.L_45:
        /*0154*/ 	.byte	0x03, 0x19
        /*0156*/ 	.short	0x003c


	//----- nvinfo : EIATTR_PARAM_CBANK
	.align		4
        /*0158*/ 	.byte	0x04, 0x0a
        /*015a*/ 	.short	(.L_47 - .L_46)
	.align		4
.L_46:
        /*015c*/ 	.word	index@(.nv.constant0._Z26multihead_attention_kerneliPfS_S_S_iiiif)
        /*0160*/ 	.short	0x0380
        /*0162*/ 	.short	0x003c


	//----- nvinfo : EIATTR_SW_WAR
	.align		4
.L_47:
        /*0164*/ 	.byte	0x04, 0x36
        /*0166*/ 	.short	(.L_49 - .L_48)
.L_48:
        /*0168*/ 	.word	0x00000008
.L_49:


//--------------------- .nv.info._Z31multihead_attention_fp16_kerneliP6__halfS0_S0_S0_iiiif --------------------------
	.section	.nv.info._Z31multihead_attention_fp16_kerneliP6__halfS0_S0_S0_iiiif,"",@"SHT_CUDA_INFO"
	.sectionflags	@""
	.align	4


	//----- nvinfo : EIATTR_CUDA_API_VERSION
	.align		4
        /*0000*/ 	.byte	0x04, 0x37
        /*0002*/ 	.short	(.L_51 - .L_50)
.L_50:
        /*0004*/ 	.word	0x00000082


	//----- nvinfo : EIATTR_KPARAM_INFO
	.align		4
.L_51:
        /*0008*/ 	.byte	0x04, 0x17
        /*000a*/ 	.short	(.L_53 - .L_52)
.L_52:
        /*000c*/ 	.word	0x00000000
        /*0010*/ 	.short	0x0009
        /*0012*/ 	.short	0x0038
        /*0014*/ 	.byte	0x00, 0xf0, 0x11, 0x00


	//----- nvinfo : EIATTR_KPARAM_INFO
	.align		4
.L_53:
        /*0018*/ 	.byte	0x04, 0x17
        /*001a*/ 	.short	(.L_55 - .L_54)
.L_54:
        /*001c*/ 	.word	0x00000000
        /*0020*/ 	.short	0x0008
        /*0022*/ 	.short	0x0034
        /*0024*/ 	.byte	0x00, 0xf0, 0x11, 0x00


	//----- nvinfo : EIATTR_KPARAM_INFO
	.align		4
.L_55:
        /*0028*/ 	.byte	0x04, 0x17
        /*002a*/ 	.short	(.L_57 - .L_56)
.L_56:
        /*002c*/ 	.word	0x00000000
        /*0030*/ 	.short	0x0007
        /*0032*/ 	.short	0x0030
        /*0034*/ 	.byte	0x00, 0xf0, 0x11, 0x00


	//----- nvinfo : EIATTR_KPARAM_INFO
	.align		4
.L_57:
        /*0038*/ 	.byte	0x04, 0x17
        /*003a*/ 	.short	(.L_59 - .L_58)
.L_58:
        /*003c*/ 	.word	0x00000000
        /*0040*/ 	.short	0x0006
        /*0042*/ 	.short	0x002c
        /*0044*/ 	.byte	0x00, 0xf0, 0x11, 0x00


	//----- nvinfo : EIATTR_KPARAM_INFO
	.align		4
.L_59:
        /*0048*/ 	.byte	0x04, 0x17
        /*004a*/ 	.short	(.L_61 - .L_60)
.L_60:
        /*004c*/ 	.word	0x00000000
        /*0050*/ 	.short	0x0005
        /*0052*/ 	.short	0x0028
        /*0054*/ 	.byte	0x00, 0xf0, 0x11, 0x00


	//----- nvinfo : EIATTR_KPARAM_INFO
	.align		4
.L_61:
        /*0058*/ 	.byte	0x04, 0x17
        /*005a*/ 	.short	(.L_63 - .L_62)
.L_62:
        /*005c*/ 	.word	0x00000000
        /*0060*/ 	.short	0x0004
        /*0062*/ 	.short	0x0020
        /*0064*/ 	.byte	0x00, 0xf5, 0x21, 0x00


	//----- nvinfo : EIATTR_KPARAM_INFO
	.align		4
.L_63:
        /*0068*/ 	.byte	0x04, 0x17
        /*006a*/ 	.short	(.L_65 - .L_64)
.L_64:
        /*006c*/ 	.word	0x00000000
        /*0070*/ 	.short	0x0003
        /*0072*/ 	.short	0x0018
        /*0074*/ 	.byte	0x00, 0xf5, 0x21, 0x00


	//----- nvinfo : EIATTR_KPARAM_INFO
	.align		4
.L_65:
        /*0078*/ 	.byte	0x04, 0x17
        /*007a*/ 	.short	(.L_67 - .L_66)
.L_66:
        /*007c*/ 	.word	0x00000000
        /*0080*/ 	.short	0x0002
        /*0082*/ 	.short	0x0010
        /*0084*/ 	.byte	0x00, 0xf5, 0x21, 0x00


	//----- nvinfo : EIATTR_KPARAM_INFO
	.align		4
.L_67:
        /*0088*/ 	.byte	0x04, 0x17
        /*008a*/ 	.short	(.L_69 - .L_68)
.L_68:
        /*008c*/ 	.word	0x00000000
        /*0090*/ 	.short	0x0001
        /*0092*/ 	.short	0x0008
        /*0094*/ 	.byte	0x00, 0xf5, 0x21, 0x00


	//----- nvinfo : EIATTR_KPARAM_INFO
	.align		4
.L_69:
        /*0098*/ 	.byte	0x04, 0x17
        /*009a*/ 	.short	(.L_71 - .L_70)
.L_70:
        /*009c*/ 	.word	0x00000000
        /*00a0*/ 	.short	0x0000
        /*00a2*/ 	.short	0x0000
        /*00a4*/ 	.byte	0x00, 0xf0, 0x11, 0x00


	//----- nvinfo : EIATTR_SPARSE_MMA_MASK
	.align		4
.L_71:
        /*00a8*/ 	.byte	0x03, 0x50
        /*00aa*/ 	.short	0x0000


	//----- nvinfo : EIATTR_MAXREG_COUNT
	.align		4
        /*00ac*/ 	.byte	0x03, 0x1b
        /*00ae*/ 	.short	0x00ff


	//----- nvinfo : EIATTR_NUM_BARRIERS
	.align		4
        /*00b0*/ 	.byte	0x02, 0x4c
        /*00b2*/ 	.byte	0x01
	.zero		1


	//----- nvinfo : EIATTR_MERCURY_ISA_VERSION
	.align		4
        /*00b4*/ 	.byte	0x03, 0x5f
        /*00b6*/ 	.short	0x0101


	//----- nvinfo : EIATTR_COOP_GROUP_MASK_REGIDS
	.align		4
        /*00b8*/ 	.byte	0x04, 0x29
        /*00ba*/ 	.short	(.L_73 - .L_72)


	//   ....[0]....
.L_72:
        /*00bc*/ 	.word	0xffffffff


	//   ....[1]....
        /*00c0*/ 	.word	0xffffffff


	//   ....[2]....
        /*00c4*/ 	.word	0xffffffff


	//   ....[3]....
        /*00c8*/ 	.word	0xffffffff


	//   ....[4]....
        /*00cc*/ 	.word	0xffffffff


	//   ....[5]....
        /*00d0*/ 	.word	0xffffffff


	//   ....[6]....
        /*00d4*/ 	.word	0xffffffff


	//   ....[7]....
        /*00d8*/ 	.word	0xffffffff


	//   ....[8]....
        /*00dc*/ 	.word	0xffffffff


	//   ....[9]....
        /*00e0*/ 	.word	0xffffffff


	//   ....[10]....
        /*00e4*/ 	.word	0x05000006


	//   ....[11]....
        /*00e8*/ 	.word	0x05000006


	//   ....[12]....
        /*00ec*/ 	.word	0x05000006


	//   ....[13]....
        /*00f0*/ 	.word	0x05000006


	//   ....[14]....
        /*00f4*/ 	.word	0x05000006


	//----- nvinfo : EIATTR_COOP_GROUP_INSTR_OFFSETS
	.align		4
.L_73:
        /*00f8*/ 	.byte	0x04, 0x28
        /*00fa*/ 	.short	(.L_75 - .L_74)


	//   ....[0]....
.L_74:
        /*00fc*/ 	.word	0x00001800


	//   ....[1]....
        /*0100*/ 	.word	0x00001870


	//   ....[2]....
        /*0104*/ 	.word	0x000018c0


	//   ....[3]....
        /*0108*/ 	.word	0x00001910


	//   ....[4]....
        /*010c*/ 	.word	0x00001960


	//   ....[5]....
        /*0110*/ 	.word	0x00001a10


	//   ....[6]....
        /*0114*/ 	.word	0x00001a30


	//   ....[7]....
        /*0118*/ 	.word	0x00001a50


	//   ....[8]....
        /*011c*/ 	.word	0x00001a70


	//   ....[9]....
        /*0120*/ 	.word	0x00001a90


	//   ....[10]....
        /*0124*/ 	.word	0x00002d90


	//   ....[11]....
        /*0128*/ 	.word	0x00002e00


	//   ....[12]....
        /*012c*/ 	.word	0x00002e70


	//   ....[13]....
        /*0130*/ 	.word	0x00002ee0


	//   ....[14]....
        /*0134*/ 	.word	0x00002f50


	//----- nvinfo : EIATTR_VRC_CTA_INIT_COUNT
	.align		4
.L_75:
        /*0138*/ 	.byte	0x02, 0x4a
	.zero		1
	.zero		1


	//----- nvinfo : EIATTR_EXIT_INSTR_OFFSETS
	.align		4
        /*013c*/ 	.byte	0x04, 0x1c
        /*013e*/ 	.short	(.L_77 - .L_76)


	//   ....[0]....
.L_76:
        /*0140*/ 	.word	0x00001c20


	//   ....[1]....
        /*0144*/ 	.word	0x00001f20


	//   ....[2]....
        /*0148*/ 	.word	0x00002d40


	//----- nvinfo : EIATTR_CRS_STACK_SIZE
	.align		4
.L_77:
        /*014c*/ 	.byte	0x04, 0x1e
        /*014e*/ 	.short	(.L_79 - .L_78)
.L_78:
        /*0150*/ 	.word	0x00000000


	//----- nvinfo : EIATTR_CBANK_PARAM_SIZE
	.align		4
.L_79:
        /*0154*/ 	.byte	0x03, 0x19
        /*0156*/ 	.short	0x003c


	//----- nvinfo : EIATTR_PARAM_CBANK
	.align		4
        /*0158*/ 	.byte	0x04, 0x0a
        /*015a*/ 	.short	(.L_81 - .L_80)
	.align		4
.L_80:
        /*015c*/ 	.word	index@(.nv.constant0._Z31multihead_attention_fp16_kerneliP6__halfS0_S0_S0_iiiif)
        /*0160*/ 	.short	0x0380
        /*0162*/ 	.short	0x003c


	//----- nvinfo : EIATTR_SW_WAR
	.align		4
.L_81:
        /*0164*/ 	.byte	0x04, 0x36
        /*0166*/ 	.short	(.L_83 - .L_82)
.L_82:
        /*0168*/ 	.word	0x00000008
.L_83:


//--------------------- .nv.callgraph             --------------------------
	.section	.nv.callgraph,"",@"SHT_CUDA_CALLGRAPH"
	.align	4
	.sectionentsize	8
	.align		4
        /*0000*/ 	.word	0x00000000
	.align		4
        /*0004*/ 	.word	0xffffffff
	.align		4
        /*0008*/ 	.word	0x00000000
	.align		4
        /*000c*/ 	.word	0xfffffffe
	.align		4
        /*0010*/ 	.word	0x00000000
	.align		4
        /*0014*/ 	.word	0xfffffffd
	.align		4
        /*0018*/ 	.word	0x00000000
	.align		4
        /*001c*/ 	.word	0xfffffffc


//--------------------- .text._Z26multihead_attention_kerneliPfS_S_S_iiiif --------------------------
	.section	.text._Z26multihead_attention_kerneliPfS_S_S_iiiif,"ax",@progbits
	.align	128
        .global         _Z26multihead_attention_kerneliPfS_S_S_iiiif
        .type           _Z26multihead_attention_kerneliPfS_S_S_iiiif,@function
        .size           _Z26multihead_attention_kerneliPfS_S_S_iiiif,(.L_x_76 - _Z26multihead_attention_kerneliPfS_S_S_iiiif)
        .other          _Z26multihead_attention_kerneliPfS_S_S_iiiif,@"STO_CUDA_ENTRY STV_DEFAULT"
_Z26multihead_attention_kerneliPfS_S_S_iiiif:
.text._Z26multihead_attention_kerneliPfS_S_S_iiiif:
[----:B------:R-:W-:Y:S01]  /*0000*/  LDC R1, c[0x0][0x37c] ;  /* 0x0000df00ff017b82 */ /* 0x000fe20000000800 */
[----:B------:R-:W0:Y:S01]  /*0010*/  S2R R26, SR_TID.X ;  /* 0x00000000001a7919 */ /* 0x000e220000002100 */
[----:B------:R-:W1:Y:S06]  /*0020*/  LDCU UR4, c[0x0][0x380] ;  /* 0x00007000ff0477ac */ /* 0x000e6c0008000800 */
[----:B------:R-:W2:Y:S01]  /*0030*/  LDC R6, c[0x0][0x3b0] ;  /* 0x0000ec00ff067b82 */ /* 0x000ea20000000800 */
[----:B------:R-:W-:Y:S01]  /*0040*/  BSSY.RECONVERGENT B0, `(.L_x_0) ;  /* 0x00000fd000007945 */ /* 0x000fe20003800200 */
[----:B------:R-:W2:Y:S01]  /*0050*/  S2R R22, SR_CTAID.X ;  /* 0x0000000000167919 */ /* 0x000ea20000002500 */
[----:B------:R-:W3:Y:S01]  /*0060*/  LDCU.64 UR8, c[0x0][0x358] ;  /* 0x00006b00ff0877ac */ /* 0x000ee20008000a00 */
[----:B------:R-:W-:Y:S01]  /*0070*/  IMAD.MOV.U32 R23, RZ, RZ, -0x800001 ;  /* 0xff7fffffff177424 */ /* 0x000fe200078e00ff */
[----:B------:R-:W4:Y:S01]  /*0080*/  LDCU.64 UR6, c[0x0][0x398] ;  /* 0x00007300ff0677ac */ /* 0x000f220008000a00 */
[----:B-1----:R-:W-:-:S05]  /*0090*/  IMAD.U32 R5, RZ, RZ, UR4 ;  /* 0x00000004ff057e24 */ /* 0x002fca000f8e00ff */
[----:B0-----:R-:W-:Y:S01]  /*00a0*/  ISETP.GT.AND P0, PT, R26, R5, PT ;  /* 0x000000051a00720c */ /* 0x001fe20003f04270 */
[----:B--2---:R-:W-:-:S05]  /*00b0*/  IMAD R25, R22, R6, RZ ;  /* 0x0000000616197224 */ /* 0x004fca00078e02ff */
[----:B------:R-:W-:-:S07]  /*00c0*/  SHF.R.S32.HI R3, RZ, 0x1f, R25 ;  /* 0x0000001fff037819 */ /* 0x000fce0000011419 */
[----:B---34-:R-:W-:Y:S05]  /*00d0*/  @P0 BRA `(.L_x_1) ;  /* 0x0000000c00cc0947 */ /* 0x018fea0003800000 */
[----:B------:R-:W0:Y:S01]  /*00e0*/  LDC R21, c[0x0][0x360] ;  /* 0x0000d800ff157b82 */ /* 0x000e220000000800 */
[----:B------:R-:W-:-:S13]  /*00f0*/  ISETP.GE.AND P0, PT, R6, 0x1, PT ;  /* 0x000000010600780c */ /* 0x000fda0003f06270 */
[----:B------:R-:W-:Y:S05]  /*0100*/  @!P0 BRA `(.L_x_2) ;  /* 0x0000000c008c8947 */ /* 0x000fea0003800000 */
[----:B------:R-:W1:Y:S01]  /*0110*/  LDC R9, c[0x0][0x3ac] ;  /* 0x0000eb00ff097b82 */ /* 0x000e620000000800 */
[----:B------:R-:W2:Y:S01]  /*0120*/  LDCU UR5, c[0x0][0x3b4] ;  /* 0x00007680ff0577ac */ /* 0x000ea20008000800 */
[----:B------:R-:W-:Y:S01]  /*0130*/  BSSY.RECONVERGENT B1, `(.L_x_3) ;  /* 0x00000df000017945 */ /* 0x000fe20003800200 */
[----:B------:R-:W-:Y:S01]  /*0140*/  MOV R23, 0xff7fffff ;  /* 0xff7fffff00177802 */ /* 0x000fe20000000f00 */
[----:B------:R-:W-:Y:S01]  /*0150*/  IMAD.MOV.U32 R24, RZ, RZ, R26 ;  /* 0x000000ffff187224 */ /* 0x000fe200078e001a */
[----:B--2---:R-:W-:Y:S01]  /*0160*/  USHF.R.S32.HI UR4, URZ, 0x1f, UR5 ;  /* 0x0000001fff047899 */ /* 0x004fe20008011405 */
[----:B-1----:R-:W-:-:S04]  /*0170*/  IABS R7, R9 ;  /* 0x0000000900077213 */ /* 0x002fc80000000000 */
[----:B------:R-:W1:Y:S08]  /*0180*/  I2F.RP R0, R7 ;  /* 0x0000000700007306 */ /* 0x000e700000209400 */
[----:B-1----:R-:W1:Y:S02]  /*0190*/  MUFU.RCP R0, R0 ;  /* 0x0000000000007308 */ /* 0x002e640000001000 */
[----:B-1----:R-:W-:-:S06]  /*01a0*/  IADD3 R4, PT, PT, R0, 0xffffffe, RZ ;  /* 0x0ffffffe00047810 */ /* 0x002fcc0007ffe0ff */
[----:B------:R1:W2:Y:S02]  /*01b0*/  F2I.FTZ.U32.TRUNC.NTZ R5, R4 ;  /* 0x0000000400057305 */ /* 0x0002a4000021f000 */
[----:B-1----:R-:W-:Y:S02]  /*01c0*/  IMAD.MOV.U32 R4, RZ, RZ, RZ ;  /* 0x000000ffff047224 */ /* 0x002fe400078e00ff */
[----:B--2---:R-:W-:-:S04]  /*01d0*/  IMAD.MOV R2, RZ, RZ, -R5 ;  /* 0x000000ffff027224 */ /* 0x004fc800078e0a05 */
[----:B------:R-:W-:Y:S01]  /*01e0*/  IMAD R11, R2, R7, RZ ;  /* 0x00000007020b7224 */ /* 0x000fe200078e02ff */
[----:B------:R-:W-:-:S03]  /*01f0*/  IABS R2, R22 ;  /* 0x0000001600027213 */ /* 0x000fc60000000000 */
[----:B------:R-:W-:-:S04]  /*0200*/  IMAD.HI.U32 R5, R5, R11, R4 ;  /* 0x0000000b05057227 */ /* 0x000fc800078e0004 */
[----:B------:R-:W-:Y:S02]  /*0210*/  VIADD R4, R6, 0xffffffff ;  /* 0xffffffff06047836 */ /* 0x000fe40000000000 */
[----:B------:R-:W-:-:S03]  /*0220*/  IMAD.HI.U32 R5, R5, R2, RZ ;  /* 0x0000000205057227 */ /* 0x000fc600078e00ff */
[----:B------:R-:W-:Y:S02]  /*0230*/  LEA.HI R4, R4, 0x1, RZ, 0x1e ;  /* 0x0000000104047811 */ /* 0x000fe400078ff0ff */
[----:B------:R-:W-:Y:S02]  /*0240*/  IADD3 R0, PT, PT, -R5, RZ, RZ ;  /* 0x000000ff05007210 */ /* 0x000fe40007ffe1ff */
[----:B------:R-:W-:-:S03]  /*0250*/  LOP3.LUT R20, R4, 0x7, RZ, 0xc0, !PT ;  /* 0x0000000704147812 */ /* 0x000fc600078ec0ff */
[----:B------:R-:W-:-:S05]  /*0260*/  IMAD R0, R7, R0, R2 ;  /* 0x0000000007007224 */ /* 0x000fca00078e0202 */
[----:B------:R-:W-:-:S13]  /*0270*/  ISETP.GT.U32.AND P2, PT, R7, R0, PT ;  /* 0x000000000700720c */ /* 0x000fda0003f44070 */
[----:B------:R-:W-:Y:S02]  /*0280*/  @!P2 IMAD.IADD R0, R0, 0x1, -R7 ;  /* 0x000000010000a824 */ /* 0x000fe400078e0a07 */
[----:B------:R-:W-:Y:S01]  /*0290*/  @!P2 VIADD R5, R5, 0x1 ;  /* 0x000000010505a836 */ /* 0x000fe20000000000 */
[----:B------:R-:W-:Y:S02]  /*02a0*/  ISETP.NE.AND P2, PT, R9, RZ, PT ;  /* 0x000000ff0900720c */ /* 0x000fe40003f45270 */
[----:B------:R-:W-:Y:S02]  /*02b0*/  ISETP.GE.U32.AND P0, PT, R0, R7, PT ;  /* 0x000000070000720c */ /* 0x000fe40003f06070 */
[----:B------:R-:W-:-:S04]  /*02c0*/  LOP3.LUT R0, R22, R9, RZ, 0x3c, !PT ;  /* 0x0000000916007212 */ /* 0x000fc800078e3cff */
[----:B------:R-:W-:-:S07]  /*02d0*/  ISETP.GE.AND P1, PT, R0, RZ, PT ;  /* 0x000000ff0000720c */ /* 0x000fce0003f26270 */
[----:B------:R-:W-:-:S06]  /*02e0*/  @P0 IADD3 R5, PT, PT, R5, 0x1, RZ ;  /* 0x0000000105050810 */ /* 0x000fcc0007ffe0ff */
[----:B------:R-:W-:Y:S01]  /*02f0*/  @!P1 IMAD.MOV R5, RZ, RZ, -R5 ;  /* 0x000000ffff059224 */ /* 0x000fe200078e0a05 */
[----:B------:R-:W-:-:S05]  /*0300*/  @!P2 LOP3.LUT R5, RZ, R9, RZ, 0x33, !PT ;  /* 0x00000009ff05a212 */ /* 0x000fca00078e33ff */
[----:B------:R-:W-:-:S05]  /*0310*/  IMAD R2, R5, R6, RZ ;  /* 0x0000000605027224 */ /* 0x000fca00078e02ff */
[----:B------:R-:W-:-:S04]  /*0320*/  IADD3 R0, P0, PT, R2, UR5, RZ ;  /* 0x0000000502007c10 */ /* 0x000fc8000ff1e0ff */
[----:B------:R-:W-:-:S09]  /*0330*/  LEA.HI.X.SX32 R2, R2, UR4, 0x1, P0 ;  /* 0x0000000402027c11 */ /* 0x000fd200080f0eff */
.L_x_9:
[----:B------:R-:W1:Y:S01]  /*0340*/  LDC R30, c[0x0][0x3b0] ;  /* 0x0000ec00ff1e7b82 */ /* 0x000e620000000800 */
[----:B------:R-:W2:Y:S01]  /*0350*/  LDCU UR4, c[0x0][0x3a8] ;  /* 0x00007500ff0477ac */ /* 0x000ea20008000800 */
[----:B------:R-:W-:Y:S01]  /*0360*/  HFMA2 R29, -RZ, RZ, 0, 0 ;  /* 0x00000000ff1d7431 */ /* 0x000fe200000001ff */
[----:B------:R-:W-:Y:S01]  /*0370*/  ISETP.NE.AND P0, PT, R20, RZ, PT ;  /* 0x000000ff1400720c */ /* 0x000fe20003f05270 */
[----:B------:R-:W-:Y:S02]  /*0380*/  IMAD.MOV.U32 R33, RZ, RZ, RZ ;  /* 0x000000ffff217224 */ /* 0x000fe400078e00ff */
[----:B--2---:R-:W-:Y:S01]  /*0390*/  IMAD R27, R24, UR4, RZ ;  /* 0x00000004181b7c24 */ /* 0x004fe2000f8e02ff */
[----:B-1----:R-:W-:-:S04]  /*03a0*/  ISETP.GE.U32.AND P1, PT, R30, 0x1d, PT ;  /* 0x0000001d1e00780c */ /* 0x002fc80003f26070 */
[----:B------:R-:W-:-:S04]  /*03b0*/  IADD3 R28, P2, PT, R27, R0, RZ ;  /* 0x000000001b1c7210 */ /* 0x000fc80007f5e0ff */
[----:B------:R-:W-:-:S05]  /*03c0*/  LEA.HI.X.SX32 R27, R27, R2, 0x1, P2 ;  /* 0x000000021b1b7211 */ /* 0x000fca00010f0eff */
[----:B------:R-:W-:Y:S05]  /*03d0*/  @!P1 BRA `(.L_x_4) ;  /* 0x0000000400289947 */ /* 0x000fea0003800000 */
[----:B------:R-:W-:Y:S01]  /*03e0*/  VIADD R4, R30, 0xffffffff ;  /* 0xffffffff1e047836 */ /* 0x000fe20000000000 */
[----:B------:R-:W-:Y:S01]  /*03f0*/  CS2R R32, SRZ ;  /* 0x0000000000207805 */ /* 0x000fe2000001ff00 */
[----:B------:R-:W-:-:S03]  /*0400*/  IMAD.MOV.U32 R29, RZ, RZ, RZ ;  /* 0x000000ffff1d7224 */ /* 0x000fc600078e00ff */
[----:B------:R-:W-:-:S04]  /*0410*/  LEA.HI R4, R4, 0x1, RZ, 0x1e ;  /* 0x0000000104047811 */ /* 0x000fc800078ff0ff */
[----:B------:R-:W-:-:S07]  /*0420*/  LOP3.LUT R31, R4, 0x7ffffff8, RZ, 0xc0, !PT ;  /* 0x7ffffff8041f7812 */ /* 0x000fce00078ec0ff */
.L_x_5:
[----:B------:R-:W1:Y:S01]  /*0430*/  LDC.64 R4, c[0x0][0x388] ;  /* 0x0000e200ff047b82 */ /* 0x000e620000000a00 */
[----:B------:R-:W-:Y:S02]  /*0440*/  IADD3 R6, P2, PT, R29, R28, RZ ;  /* 0x0000001c1d067210 */ /* 0x000fe40007f5e0ff */
[----:B------:R-:W-:-:S03]  /*0450*/  IADD3 R8, P1, PT, R25, R29, RZ ;  /* 0x0000001d19087210 */ /* 0x000fc60007f3e0ff */
[----:B------:R-:W-:Y:S01]  /*0460*/  IMAD.X R7, RZ, RZ, R27, P2 ;  /* 0x000000ffff077224 */ /* 0x000fe200010e061b */
[----:B------:R-:W-:Y:S02]  /*0470*/  IADD3.X R9, PT, PT, RZ, R3, RZ, P1, !PT ;  /* 0x00000003ff097210 */ /* 0x000fe40000ffe4ff */
[----:B------:R-:W-:-:S04]  /*0480*/  LEA R36, P2, R6, UR6, 0x2 ;  /* 0x0000000606247c11 */ /* 0x000fc8000f8410ff */
[----:B------:R-:W-:-:S05]  /*0490*/  LEA.HI.X R37, R6, UR7, R7, 0x2, P2 ;  /* 0x0000000706257c11 */ /* 0x000fca00090f1407 */
[----:B------:R-:W2:Y:S01]  /*04a0*/  LDG.E.128 R12, desc[UR8][R36.64+0x70] ;  /* 0x00007008240c7981 */ /* 0x000ea2000c1e1d00 */
[----:B-1----:R-:W-:-:S04]  /*04b0*/  LEA R34, P1, R8, R4, 0x2 ;  /* 0x0000000408227211 */ /* 0x002fc800078210ff */
[----:B------:R-:W-:Y:S02]  /*04c0*/  LEA.HI.X R35, R8, R5, R9, 0x2, P1 ;  /* 0x0000000508237211 */ /* 0x000fe400008f1409 */
[----:B------:R-:W3:Y:S04]  /*04d0*/  LDG.E.128 R4, desc[UR8][R36.64] ;  /* 0x0000000824047981 */ /* 0x000ee8000c1e1d00 */
[----:B------:R-:W3:Y:S04]  /*04e0*/  LDG.E.128 R8, desc[UR8][R34.64] ;  /* 0x0000000822087981 */ /* 0x000ee8000c1e1d00 */
[----:B------:R-:W2:Y:S01]  /*04f0*/  LDG.E.128 R16, desc[UR8][R34.64+0x70] ;  /* 0x0000700822107981 */ /* 0x000ea2000c1e1d00 */
[----:B---3--:R-:W-:-:S04]  /*0500*/  FMUL R5, R9, R5 ;  /* 0x0000000509057220 */ /* 0x008fc80000400000 */
[----:B------:R-:W-:-:S04]  /*0510*/  FFMA R5, R8, R4, R5 ;  /* 0x0000000408057223 */ /* 0x000fc80000000005 */
[----:B------:R-:W-:-:S04]  /*0520*/  FFMA R6, R10, R6, R5 ;  /* 0x000000060a067223 */ /* 0x000fc80000000005 */
[----:B------:R-:W-:Y:S02]  /*0530*/  FFMA R6, R11, R7, R6 ;  /* 0x000000070b067223 */ /* 0x000fe40000000006 */
[----:B------:R-:W3:Y:S02]  /*0540*/  LDG.E.128 R8, desc[UR8][R34.64+0x10] ;  /* 0x0000100822087981 */ /* 0x000ee4000c1e1d00 */
[----:B------:R-:W-:Y:S02]  /*0550*/  FADD R33, R6, R33 ;  /* 0x0000002106217221 */ /* 0x000fe40000000000 */
[----:B------:R-:W3:Y:S02]  /*0560*/  LDG.E.128 R4, desc[UR8][R36.64+0x10] ;  /* 0x0000100824047981 */ /* 0x000ee4000c1e1d00 */
        /* <DEDUP_REMOVED lines=34> */
[----:B------:R-:W3:Y:S01]  /*0790*/  LDG.E.128 R4, desc[UR8][R36.64+0x60] ;  /* 0x0000600824047981 */ /* 0x000ee2000c1e1d00 */
[----:B------:R-:W-:Y:S02]  /*07a0*/  VIADD R32, R32, 0x8 ;  /* 0x0000000820207836 */ /* 0x000fe40000000000 */
[----:B--2---:R-:W-:-:S03]  /*07b0*/  FMUL R13, R17, R13 ;  /* 0x0000000d110d7220 */ /* 0x004fc60000400000 */
[----:B------:R-:W-:Y:S01]  /*07c0*/  ISETP.NE.AND P1, PT, R32, R31, PT ;  /* 0x0000001f2000720c */ /* 0x000fe20003f25270 */
[----:B------:R-:W-:-:S04]  /*07d0*/  FFMA R13, R16, R12, R13 ;  /* 0x0000000c100d7223 */ /* 0x000fc8000000000d */
[----:B------:R-:W-:-:S04]  /*07e0*/  FFMA R14, R18, R14, R13 ;  /* 0x0000000e120e7223 */ /* 0x000fc8000000000d */
[----:B------:R-:W-:Y:S01]  /*07f0*/  FFMA R14, R19, R15, R14 ;  /* 0x0000000f130e7223 */ /* 0x000fe2000000000e */
[----:B------:R-:W-:Y:S01]  /*0800*/  IADD3 R29, PT, PT, R29, 0x20, RZ ;  /* 0x000000201d1d7810 */ /* 0x000fe20007ffe0ff */
[----:B---3--:R-:W-:-:S04]  /*0810*/  FMUL R5, R9, R5 ;  /* 0x0000000509057220 */ /* 0x008fc80000400000 */
[----:B------:R-:W-:-:S04]  /*0820*/  FFMA R5, R8, R4, R5 ;  /* 0x0000000408057223 */ /* 0x000fc80000000005 */
[----:B------:R-:W-:-:S04]  /*0830*/  FFMA R6, R10, R6, R5 ;  /* 0x000000060a067223 */ /* 0x000fc80000000005 */
[----:B------:R-:W-:-:S04]  /*0840*/  FFMA R6, R11, R7, R6 ;  /* 0x000000070b067223 */ /* 0x000fc80000000006 */
[----:B------:R-:W-:-:S04]  /*0850*/  FADD R33, R33, R6 ;  /* 0x0000000621217221 */ /* 0x000fc80000000000 */
[----:B------:R-:W-:Y:S01]  /*0860*/  FADD R33, R33, R14 ;  /* 0x0000000e21217221 */ /* 0x000fe20000000000 */
[----:B------:R-:W-:Y:S06]  /*0870*/  @P1 BRA `(.L_x_5) ;  /* 0xfffffff800ec1947 */ /* 0x000fec000383ffff */
.L_x_4:
[----:B------:R-:W-:Y:S05]  /*0880*/  @!P0 BRA `(.L_x_6) ;  /* 0x0000000400708947 */ /* 0x000fea0003800000 */
[----:B------:R-:W-:Y:S02]  /*0890*/  VIADD R4, R20, 0xffffffff ;  /* 0xffffffff14047836 */ /* 0x000fe40000000000 */
[----:B------:R-:W-:-:S03]  /*08a0*/  VIADD R30, R30, 0xffffffff ;  /* 0xffffffff1e1e7836 */ /* 0x000fc60000000000 */
[----:B------:R-:W-:Y:S02]  /*08b0*/  ISETP.GE.U32.AND P1, PT, R4, 0x3, PT ;  /* 0x000000030400780c */ /* 0x000fe40003f26070 */
[----:B------:R-:W-:-:S04]  /*08c0*/  LEA.HI R5, R30, 0x1, RZ, 0x1e ;  /* 0x000000011e057811 */ /* 0x000fc800078ff0ff */
[----:B------:R-:W-:-:S07]  /*08d0*/  LOP3.LUT P0, RZ, R5, 0x3, RZ, 0xc0, !PT ;  /* 0x0000000305ff7812 */ /* 0x000fce000780c0ff */
[----:B------:R-:W-:Y:S06]  /*08e0*/  @!P1 BRA `(.L_x_7) ;  /* 0x00000000009c9947 */ /* 0x000fec0003800000 */
[----:B------:R-:W1:Y:S01]  /*08f0*/  LDC.64 R4, c[0x0][0x388] ;  /* 0x0000e200ff047b82 */ /* 0x000e620000000a00 */
[----:B------:R-:W2:Y:S01]  /*0900*/  LDCU.64 UR4, c[0x0][0x398] ;  /* 0x00007300ff0477ac */ /* 0x000ea20008000a00 */
[----:B------:R-:W-:Y:S02]  /*0910*/  IADD3 R6, P2, PT, R29, R28, RZ ;  /* 0x0000001c1d067210 */ /* 0x000fe40007f5e0ff */
[----:B------:R-:W-:-:S03]  /*0920*/  IADD3 R8, P1, PT, R25, R29, RZ ;  /* 0x0000001d19087210 */ /* 0x000fc60007f3e0ff */
[----:B------:R-:W-:Y:S01]  /*0930*/  IMAD.X R7, RZ, RZ, R27, P2 ;  /* 0x000000ffff077224 */ /* 0x000fe200010e061b */
[----:B------:R-:W-:Y:S02]  /*0940*/  IADD3.X R9, PT, PT, RZ, R3, RZ, P1, !PT ;  /* 0x00000003ff097210 */ /* 0x000fe40000ffe4ff */
[----:B--2---:R-:W-:-:S04]  /*0950*/  LEA R36, P2, R6, UR4, 0x2 ;  /* 0x0000000406247c11 */ /* 0x004fc8000f8410ff */
[----:B------:R-:W-:Y:S02]  /*0960*/  LEA.HI.X R37, R6, UR5, R7, 0x2, P2 ;  /* 0x0000000506257c11 */ /* 0x000fe400090f1407 */
[----:B-1----:R-:W-:-:S04]  /*0970*/  LEA R34, P1, R8, R4, 0x2 ;  /* 0x0000000408227211 */ /* 0x002fc800078210ff */
[----:B------:R-:W-:Y:S02]  /*0980*/  LEA.HI.X R35, R8, R5, R9, 0x2, P1 ;  /* 0x0000000508237211 */ /* 0x000fe400008f1409 */
[----:B------:R-:W2:Y:S04]  /*0990*/  LDG.E.128 R4, desc[UR8][R36.64] ;  /* 0x0000000824047981 */ /* 0x000ea8000c1e1d00 */
[----:B------:R-:W2:Y:S04]  /*09a0*/  LDG.E.128 R8, desc[UR8][R34.64] ;  /* 0x0000000822087981 */ /* 0x000ea8000c1e1d00 */
[----:B------:R-:W3:Y:S01]  /*09b0*/  LDG.E.128 R16, desc[UR8][R34.64+0x30] ;  /* 0x0000300822107981 */ /* 0x000ee2000c1e1d00 */
[----:B--2---:R-:W-:-:S04]  /*09c0*/  FMUL R5, R9, R5 ;  /* 0x0000000509057220 */ /* 0x004fc80000400000 */
[----:B------:R-:W-:-:S04]  /*09d0*/  FFMA R5, R8, R4, R5 ;  /* 0x0000000408057223 */ /* 0x000fc80000000005 */
[----:B------:R-:W-:-:S04]  /*09e0*/  FFMA R6, R10, R6, R5 ;  /* 0x000000060a067223 */ /* 0x000fc80000000005 */
[----:B------:R-:W-:Y:S02]  /*09f0*/  FFMA R12, R11, R7, R6 ;  /* 0x000000070b0c7223 */ /* 0x000fe40000000006 */
[----:B------:R-:W2:Y:S04]  /*0a00*/  LDG.E.128 R4, desc[UR8][R36.64+0x10] ;  /* 0x0000100824047981 */ /* 0x000ea8000c1e1d00 */
[----:B------:R-:W2:Y:S01]  /*0a10*/  LDG.E.128 R8, desc[UR8][R34.64+0x10] ;  /* 0x0000100822087981 */ /* 0x000ea2000c1e1d00 */
[----:B------:R-:W-:Y:S01]  /*0a20*/  FADD R31, R33, R12 ;  /* 0x0000000c211f7221 */ /* 0x000fe20000000000 */
[----:B--2---:R-:W-:-:S04]  /*0a30*/  FMUL R5, R9, R5 ;  /* 0x0000000509057220 */ /* 0x004fc80000400000 */
[----:B------:R-:W-:-:S04]  /*0a40*/  FFMA R5, R8, R4, R5 ;  /* 0x0000000408057223 */ /* 0x000fc80000000005 */
[----:B------:R-:W-:-:S04]  /*0a50*/  FFMA R6, R10, R6, R5 ;  /* 0x000000060a067223 */ /* 0x000fc80000000005 */
[----:B------:R-:W-:Y:S02]  /*0a60*/  FFMA R12, R11, R7, R6 ;  /* 0x000000070b0c7223 */ /* 0x000fe40000000006 */
[----:B------:R-:W2:Y:S04]  /*0a70*/  LDG.E.128 R4, desc[UR8][R36.64+0x20] ;  /* 0x0000200824047981 */ /* 0x000ea8000c1e1d00 */
[----:B------:R-:W2:Y:S01]  /*0a80*/  LDG.E.128 R8, desc[UR8][R34.64+0x20] ;  /* 0x0000200822087981 */ /* 0x000ea2000c1e1d00 */
[----:B------:R-:W-:-:S03]  /*0a90*/  FADD R31, R31, R12 ;  /* 0x0000000c1f1f7221 */ /* 0x000fc60000000000 */
[----:B------:R-:W3:Y:S01]  /*0aa0*/  LDG.E.128 R12, desc[UR8][R36.64+0x30] ;  /* 0x00003008240c7981 */ /* 0x000ee2000c1e1d00 */
[----:B------:R-:W-:Y:S02]  /*0ab0*/  VIADD R29, R29, 0x10 ;  /* 0x000000101d1d7836 */ /* 0x000fe40000000000 */
[----:B--2---:R-:W-:-:S04]  /*0ac0*/  FMUL R5, R9, R5 ;  /* 0x0000000509057220 */ /* 0x004fc80000400000 */
[----:B------:R-:W-:Y:S01]  /*0ad0*/  FFMA R5, R8, R4, R5 ;  /* 0x0000000408057223 */ /* 0x000fe20000000005 */
[----:B---3--:R-:W-:-:S03]  /*0ae0*/  FMUL R13, R17, R13 ;  /* 0x0000000d110d7220 */ /* 0x008fc60000400000 */
[----:B------:R-:W-:Y:S01]  /*0af0*/  FFMA R6, R10, R6, R5 ;  /* 0x000000060a067223 */ /* 0x000fe20000000005 */
[----:B------:R-:W-:-:S03]  /*0b00*/  FFMA R13, R16, R12, R13 ;  /* 0x0000000c100d7223 */ /* 0x000fc6000000000d */
[----:B------:R-:W-:Y:S01]  /*0b10*/  FFMA R6, R11, R7, R6 ;  /* 0x000000070b067223 */ /* 0x000fe20000000006 */
[----:B------:R-:W-:-:S03]  /*0b20*/  FFMA R14, R18, R14, R13 ;  /* 0x0000000e120e7223 */ /* 0x000fc6000000000d */
[----:B------:R-:W-:Y:S01]  /*0b30*/  FADD R6, R31, R6 ;  /* 0x000000061f067221 */ /* 0x000fe20000000000 */
[----:B------:R-:W-:-:S04]  /*0b40*/  FFMA R15, R19, R15, R14 ;  /* 0x0000000f130f7223 */ /* 0x000fc8000000000e */
[----:B------:R-:W-:-:S07]  /*0b50*/  FADD R33, R6, R15 ;  /* 0x0000000f06217221 */ /* 0x000fce0000000000 */
.L_x_7:
[----:B------:R-:W-:Y:S05]  /*0b60*/  @!P0 BRA `(.L_x_6) ;  /* 0x0000000000b88947 */ /* 0x000fea0003800000 */
[C---:B------:R-:W-:Y:S02]  /*0b70*/  LOP3.LUT P1, RZ, R30.reuse, 0xc, RZ, 0xc0, !PT ;  /* 0x0000000c1eff7812 */ /* 0x040fe4000782c0ff */
[----:B------:R-:W-:-:S11]  /*0b80*/  LOP3.LUT P0, RZ, R30, 0x4, RZ, 0xc0, !PT ;  /* 0x000000041eff7812 */ /* 0x000fd6000780c0ff */
[----:B------:R-:W-:Y:S05]  /*0b90*/  @!P1 BRA `(.L_x_8) ;  /* 0x0000000000649947 */ /* 0x000fea0003800000 */
        /* <DEDUP_REMOVED lines=8> */
[----:B-1----:R-:W-:-:S03]  /*0c20*/  LEA R30, P1, R6, R4, 0x2 ;  /* 0x00000004061e7211 */ /* 0x002fc600078210ff */
[----:B------:R-:W2:Y:S01]  /*0c30*/  LDG.E.128 R12, desc[UR8][R34.64+0x10] ;  /* 0x00001008220c7981 */ /* 0x000ea2000c1e1d00 */
[----:B------:R-:W-:-:S03]  /*0c40*/  LEA.HI.X R31, R6, R5, R7, 0x2, P1 ;  /* 0x00000005061f7211 */ /* 0x000fc600008f1407 */
[----:B------:R-:W3:Y:S04]  /*0c50*/  LDG.E.128 R4, desc[UR8][R34.64] ;  /* 0x0000000822047981 */ /* 0x000ee8000c1e1d00 */
[----:B------:R-:W3:Y:S04]  /*0c60*/  LDG.E.128 R8, desc[UR8][R30.64] ;  /* 0x000000081e087981 */ /* 0x000ee8000c1e1d00 */
[----:B------:R-:W2:Y:S01]  /*0c70*/  LDG.E.128 R16, desc[UR8][R30.64+0x10] ;  /* 0x000010081e107981 */ /* 0x000ea2000c1e1d00 */
[----:B------:R-:W-:Y:S02]  /*0c80*/  VIADD R29, R29, 0x8 ;  /* 0x000000081d1d7836 */ /* 0x000fe40000000000 */
[----:B---3--:R-:W-:-:S04]  /*0c90*/  FMUL R5, R9, R5 ;  /* 0x0000000509057220 */ /* 0x008fc80000400000 */
[----:B------:R-:W-:Y:S01]  /*0ca0*/  FFMA R5, R8, R4, R5 ;  /* 0x0000000408057223 */ /* 0x000fe20000000005 */
[----:B--2---:R-:W-:-:S03]  /*0cb0*/  FMUL R13, R17, R13 ;  /* 0x0000000d110d7220 */ /* 0x004fc60000400000 */
[----:B------:R-:W-:Y:S01]  /*0cc0*/  FFMA R6, R10, R6, R5 ;  /* 0x000000060a067223 */ /* 0x000fe20000000005 */
[----:B------:R-:W-:-:S03]  /*0cd0*/  FFMA R13, R16, R12, R13 ;  /* 0x0000000c100d7223 */ /* 0x000fc6000000000d */
[----:B------:R-:W-:Y:S01]  /*0ce0*/  FFMA R6, R11, R7, R6 ;  /* 0x000000070b067223 */ /* 0x000fe20000000006 */
[----:B------:R-:W-:-:S03]  /*0cf0*/  FFMA R14, R18, R14, R13 ;  /* 0x0000000e120e7223 */ /* 0x000fc6000000000d */
[----:B------:R-:W-:Y:S01]  /*0d00*/  FADD R6, R33, R6 ;  /* 0x0000000621067221 */ /* 0x000fe20000000000 */
[----:B------:R-:W-:-:S04]  /*0d10*/  FFMA R15, R19, R15, R14 ;  /* 0x0000000f130f7223 */ /* 0x000fc8000000000e */
[----:B------:R-:W-:-:S07]  /*0d20*/  FADD R33, R6, R15 ;  /* 0x0000000f06217221 */ /* 0x000fce0000000000 */
.L_x_8:
[----:B------:R-:W-:Y:S05]  /*0d30*/  @P0 BRA `(.L_x_6) ;  /* 0x0000000000440947 */ /* 0x000fea0003800000 */
[----:B------:R-:W1:Y:S01]  /*0d40*/  LDC.64 R4, c[0x0][0x388] ;  /* 0x0000e200ff047b82 */ /* 0x000e620000000a00 */
[----:B------:R-:W2:Y:S01]  /*0d50*/  LDCU.64 UR4, c[0x0][0x398] ;  /* 0x00007300ff0477ac */ /* 0x000ea20008000a00 */
[----:B------:R-:W-:Y:S02]  /*0d60*/  IADD3 R28, P1, PT, R29, R28, RZ ;  /* 0x0000001c1d1c7210 */ /* 0x000fe40007f3e0ff */
[----:B------:R-:W-:Y:S02]  /*0d70*/  IADD3 R29, P0, PT, R25, R29, RZ ;  /* 0x0000001d191d7210 */ /* 0x000fe40007f1e0ff */
[----:B------:R-:W-:-:S03]  /*0d80*/  IADD3.X R27, PT, PT, RZ, R27, RZ, P1, !PT ;  /* 0x0000001bff1b7210 */ /* 0x000fc60000ffe4ff */
[----:B------:R-:W-:Y:S01]  /*0d90*/  IMAD.X R10, RZ, RZ, R3, P0 ;  /* 0x000000ffff0a7224 */ /* 0x000fe200000e0603 */
[----:B--2---:R-:W-:-:S04]  /*0da0*/  LEA R6, P1, R28, UR4, 0x2 ;  /* 0x000000041c067c11 */ /* 0x004fc8000f8210ff */
[----:B------:R-:W-:Y:S02]  /*0db0*/  LEA.HI.X R7, R28, UR5, R27, 0x2, P1 ;  /* 0x000000051c077c11 */ /* 0x000fe400088f141b */
[----:B-1----:R-:W-:-:S04]  /*0dc0*/  LEA R8, P0, R29, R4, 0x2 ;  /* 0x000000041d087211 */ /* 0x002fc800078010ff */
[----:B------:R-:W-:Y:S02]  /*0dd0*/  LEA.HI.X R9, R29, R5, R10, 0x2, P0 ;  /* 0x000000051d097211 */ /* 0x000fe400000f140a */
[----:B------:R-:W2:Y:S04]  /*0de0*/  LDG.E.128 R4, desc[UR8][R6.64] ;  /* 0x0000000806047981 */ /* 0x000ea8000c1e1d00 */
[----:B------:R-:W2:Y:S02]  /*0df0*/  LDG.E.128 R8, desc[UR8][R8.64] ;  /* 0x0000000808087981 */ /* 0x000ea4000c1e1d00 */
[----:B--2---:R-:W-:-:S04]  /*0e00*/  FMUL R5, R9, R5 ;  /* 0x0000000509057220 */ /* 0x004fc80000400000 */
[----:B------:R-:W-:-:S04]  /*0e10*/  FFMA R5, R8, R4, R5 ;  /* 0x0000000408057223 */ /* 0x000fc80000000005 */
[----:B------:R-:W-:-:S04]  /*0e20*/  FFMA R10, R10, R6, R5 ;  /* 0x000000060a0a7223 */ /* 0x000fc80000000005 */
[----:B------:R-:W-:-:S04]  /*0e30*/  FFMA R10, R11, R7, R10 ;  /* 0x000000070b0a7223 */ /* 0x000fc8000000000a */
[----:B------:R-:W-:-:S07]  /*0e40*/  FADD R33, R33, R10 ;  /* 0x0000000a21217221 */ /* 0x000fce0000000000 */
.L_x_6:
[----:B------:R-:W1:Y:S01]  /*0e50*/  S2UR UR5, SR_CgaCtaId ;  /* 0x00000000000579c3 */ /* 0x000e620000008800 */
[----:B------:R-:W2:Y:S01]  /*0e60*/  LDCU UR10, c[0x0][0x3b8] ;  /* 0x00007700ff0a77ac */ /* 0x000ea20008000800 */
[----:B------:R-:W3:Y:S01]  /*0e70*/  LDCU UR11, c[0x0][0x380] ;  /* 0x00007000ff0b77ac */ /* 0x000ee20008000800 */
[----:B------:R-:W-:Y:S01]  /*0e80*/  UMOV UR4, 0x400 ;  /* 0x0000040000047882 */ /* 0x000fe20000000000 */
[----:B--2---:R-:W-:Y:S01]  /*0e90*/  FMUL R4, R33, UR10 ;  /* 0x0000000a21047c20 */ /* 0x004fe20008400000 */
[----:B---3--:R-:W-:Y:S01]  /*0ea0*/  MOV R5, UR11 ;  /* 0x0000000b00057c02 */ /* 0x008fe20008000f00 */
[----:B-1----:R-:W-:-:S03]  /*0eb0*/  ULEA UR4, UR5, UR4, 0x18 ;  /* 0x0000000405047291 */ /* 0x002fc6000f8ec0ff */
[----:B------:R-:W-:-:S03]  /*0ec0*/  FMNMX R23, R4, R23, !PT ;  /* 0x0000001704177209 */ /* 0x000fc60007800000 */
[----:B------:R-:W-:Y:S01]  /*0ed0*/  LEA R7, R24, UR4, 0x2 ;  /* 0x0000000418077c11 */ /* 0x000fe2000f8e10ff */
[----:B0-----:R-:W-:-:S04]  /*0ee0*/  IMAD.IADD R24, R21, 0x1, R24 ;  /* 0x0000000115187824 */ /* 0x001fc800078e0218 */
[----:B------:R1:W-:Y:S01]  /*0ef0*/  STS [R7], R4 ;  /* 0x0000000407007388 */ /* 0x0003e20000000800 */
[----:B------:R-:W-:-:S13]  /*0f00*/  ISETP.GT.AND P0, PT, R24, R5, PT ;  /* 0x000000051800720c */ /* 0x000fda0003f04270 */
[----:B-1----:R-:W-:Y:S05]  /*0f10*/  @!P0 BRA `(.L_x_9) ;  /* 0xfffffff400088947 */ /* 0x002fea000383ffff */
[----:B------:R-:W-:Y:S05]  /*0f20*/  BSYNC.RECONVERGENT B1 ;  /* 0x0000000000017941 */ /* 0x000fea0003800200 */
.L_x_3:
[----:B------:R-:W-:Y:S05]  /*0f30*/  BRA `(.L_x_1) ;  /* 0x0000000000347947 */ /* 0x000fea0003800000 */
.L_x_2:
[----:B------:R-:W1:Y:S01]  /*0f40*/  S2R R7, SR_CgaCtaId ;  /* 0x0000000000077919 */ /* 0x000e620000008800 */
[----:B------:R-:W2:Y:S01]  /*0f50*/  LDCU UR4, c[0x0][0x3b8] ;  /* 0x00007700ff0477ac */ /* 0x000ea20008000800 */
[----:B------:R-:W-:Y:S01]  /*0f60*/  MOV R0, 0x400 ;  /* 0x0000040000007802 */ /* 0x000fe20000000f00 */
[----:B------:R-:W-:Y:S02]  /*0f70*/  IMAD.MOV.U32 R23, RZ, RZ, -0x800001 ;  /* 0xff7fffffff177424 */ /* 0x000fe400078e00ff */
[----:B------:R-:W-:Y:S01]  /*0f80*/  IMAD.MOV.U32 R2, RZ, RZ, R26 ;  /* 0x000000ffff027224 */ /* 0x000fe200078e001a */
[----:B-1----:R-:W-:Y:S01]  /*0f90*/  LEA R9, R7, R0, 0x18 ;  /* 0x0000000007097211 */ /* 0x002fe200078ec0ff */
[----:B--2---:R-:W-:-:S07]  /*0fa0*/  FMUL R0, RZ, UR4 ;  /* 0x00000004ff007c20 */ /* 0x004fce0008400000 */
.L_x_10:
[----:B------:R-:W-:Y:S01]  /*0fb0*/  LEA R7, R2, R9, 0x2 ;  /* 0x0000000902077211 */ /* 0x000fe200078e10ff */
[----:B0-----:R-:W-:Y:S01]  /*0fc0*/  IMAD.IADD R2, R21, 0x1, R2 ;  /* 0x0000000115027824 */ /* 0x001fe200078e0202 */
[----:B------:R-:W-:-:S03]  /*0fd0*/  FMNMX R23, R0, R23, !PT ;  /* 0x0000001700177209 */ /* 0x000fc60007800000 */
[----:B------:R1:W-:Y:S01]  /*0fe0*/  STS [R7], R0 ;  /* 0x0000000007007388 */ /* 0x0003e20000000800 */
[----:B------:R-:W-:-:S13]  /*0ff0*/  ISETP.GT.AND P0, PT, R2, R5, PT ;  /* 0x000000050200720c */ /* 0x000fda0003f04270 */
[----:B-1----:R-:W-:Y:S05]  /*1000*/  @!P0 BRA `(.L_x_10) ;  /* 0xfffffffc00e88947 */ /* 0x002fea000383ffff */
.L_x_1:
[----:B------:R-:W-:Y:S05]  /*1010*/  BSYNC.RECONVERGENT B0 ;  /* 0x0000000000007941 */ /* 0x000fea0003800200 */
.L_x_0:
[C---:B------:R-:W-:Y:S01]  /*1020*/  ISETP.NE.AND P0, PT, R26.reuse, RZ, PT ;  /* 0x000000ff1a00720c */ /* 0x040fe20003f05270 */
[----:B------:R-:W-:Y:S01]  /*1030*/  BSSY.RECONVERGENT B0, `(.L_x_11) ;  /* 0x000001d000007945 */ /* 0x000fe20003800200 */
[----:B------:R-:W-:-:S11]  /*1040*/  ISETP.GT.AND P1, PT, R26, R5, PT ;  /* 0x000000051a00720c */ /* 0x000fd60003f24270 */
[----:B------:R-:W0:Y:S01]  /*1050*/  @!P0 S2R R7, SR_CgaCtaId ;  /* 0x0000000000078919 */ /* 0x000e220000008800 */
[----:B------:R-:W-:-:S04]  /*1060*/  @!P0 MOV R0, 0x400 ;  /* 0x0000040000008802 */ /* 0x000fc80000000f00 */
[----:B0-----:R-:W-:Y:S01]  /*1070*/  @!P0 LEA R2, R7, R0, 0x18 ;  /* 0x0000000007028211 */ /* 0x001fe200078ec0ff */
[----:B------:R-:W-:-:S04]  /*1080*/  IMAD.MOV.U32 R0, RZ, RZ, RZ ;  /* 0x000000ffff007224 */ /* 0x000fc800078e00ff */
[----:B------:R0:W-:Y:S01]  /*1090*/  @!P0 STS [R2+0x4000], R23 ;  /* 0x0040001702008388 */ /* 0x0001e20000000800 */
[----:B------:R-:W-:Y:S06]  /*10a0*/  BAR.SYNC.DEFER_BLOCKING 0x0 ;  /* 0x0000000000007b1d */ /* 0x000fec0000010000 */
[----:B------:R-:W-:Y:S05]  /*10b0*/  @P1 BRA `(.L_x_12) ;  /* 0x0000000000501947 */ /* 0x000fea0003800000 */
[----:B------:R-:W1:Y:S01]  /*10c0*/  S2R R7, SR_CgaCtaId ;  /* 0x0000000000077919 */ /* 0x000e620000008800 */
[----:B------:R-:W-:Y:S01]  /*10d0*/  MOV R0, 0x400 ;  /* 0x0000040000007802 */ /* 0x000fe20000000f00 */
[----:B------:R-:W2:Y:S01]  /*10e0*/  LDC R11, c[0x0][0x360] ;  /* 0x0000d800ff0b7b82 */ /* 0x000ea20000000800 */
[----:B------:R-:W-:Y:S02]  /*10f0*/  IMAD.MOV.U32 R4, RZ, RZ, R26 ;  /* 0x000000ffff047224 */ /* 0x000fe400078e001a */
[----:B-1----:R-:W-:Y:S02]  /*1100*/  LEA R13, R7, R0, 0x18 ;  /* 0x00000000070d7211 */ /* 0x002fe400078ec0ff */
[----:B------:R-:W-:-:S03]  /*1110*/  MOV R0, RZ ;  /* 0x000000ff00007202 */ /* 0x000fc60000000f00 */
[----:B0-----:R0:W1:Y:S04]  /*1120*/  LDS R2, [R13+0x4000] ;  /* 0x004000000d027984 */ /* 0x0010680000000800 */
.L_x_13:
[----:B---3--:R-:W-:Y:S01]  /*1130*/  IMAD R6, R4, 0x4, R13 ;  /* 0x0000000404067824 */ /* 0x008fe200078e020d */
[----:B--2---:R-:W-:-:S04]  /*1140*/  IADD3 R4, PT, PT, R11, R4, RZ ;  /* 0x000000040b047210 */ /* 0x004fc80007ffe0ff */
[----:B------:R-:W1:Y:S02]  /*1150*/  LDS R7, [R6] ;  /* 0x0000000006077984 */ /* 0x000e640000000800 */
[----:B-1----:R-:W-:-:S04]  /*1160*/  FADD R7, -R2, R7 ;  /* 0x0000000702077221 */ /* 0x002fc80000000100 */
[----:B------:R-:W-:-:S05]  /*1170*/  FMUL R7, R7, 1.4426950216293334961 ;  /* 0x3fb8aa3b07077820 */ /* 0x000fca0000400000 */
[----:B------:R-:W-:-:S13]  /*1180*/  FSETP.GEU.AND P0, PT, R7, -126, PT ;  /* 0xc2fc00000700780b */ /* 0x000fda0003f0e000 */
[----:B------:R-:W-:-:S04]  /*1190*/  @!P0 FMUL R7, R7, 0.5 ;  /* 0x3f00000007078820 */ /* 0x000fc80000400000 */
[----:B------:R-:W1:Y:S02]  /*11a0*/  MUFU.EX2 R9, R7 ;  /* 0x0000000700097308 */ /* 0x000e640000000800 */
[----:B-1----:R-:W-:Y:S01]  /*11b0*/  @!P0 FMUL R9, R9, R9 ;  /* 0x0000000909098220 */ /* 0x002fe20000400000 */
[----:B------:R-:W-:-:S03]  /*11c0*/  ISETP.GT.AND P0, PT, R4, R5, PT ;  /* 0x000000050400720c */ /* 0x000fc60003f04270 */
[----:B------:R-:W-:Y:S01]  /*11d0*/  FADD R0, R9, R0 ;  /* 0x0000000009007221 */ /* 0x000fe20000000000 */
[----:B------:R3:W-:Y:S09]  /*11e0*/  STS [R6], R9 ;  /* 0x0000000906007388 */ /* 0x0007f20000000800 */
[----:B------:R-:W-:Y:S05]  /*11f0*/  @!P0 BRA `(.L_x_13) ;  /* 0xfffffffc00cc8947 */ /* 0x000fea000383ffff */
.L_x_12:
[----:B------:R-:W-:Y:S05]  /*1200*/  BSYNC.RECONVERGENT B0 ;  /* 0x0000000000007941 */ /* 0x000fea0003800200 */
.L_x_11:
[----:B------:R-:W1:Y:S01]  /*1210*/  SHFL.BFLY PT, R5, R0, 0x10, 0x1f ;  /* 0x0e001f0000057f89 */ /* 0x000e6200000e0000 */
[----:B------:R-:W-:Y:S01]  /*1220*/  LOP3.LUT P0, R8, R26, 0x1f, RZ, 0xc0, !PT ;  /* 0x0000001f1a087812 */ /* 0x000fe2000780c0ff */
[----:B------:R-:W2:-:S12]  /*1230*/  LDCU UR7, c[0x0][0x360] ;  /* 0x00006c00ff0777ac */ /* 0x000e980008000800 */
[----:B---3--:R-:W3:Y:S01]  /*1240*/  @!P0 S2R R9, SR_CgaCtaId ;  /* 0x0000000000098919 */ /* 0x008ee20000008800 */
[----:B--2---:R-:W-:Y:S01]  /*1250*/  USHF.R.U32.HI UR4, URZ, 0x5, UR7 ;  /* 0x00000005ff047899 */ /* 0x004fe20008011607 */
[----:B-1----:R-:W-:Y:S01]  /*1260*/  FADD R5, R5, R0 ;  /* 0x0000000005057221 */ /* 0x002fe20000000000 */
[----:B------:R-:W-:-:S04]  /*1270*/  @!P0 MOV R0, 0x400 ;  /* 0x0000040000008802 */ /* 0x000fc80000000f00 */
[----:B------:R-:W-:Y:S01]  /*1280*/  ISETP.GE.U32.AND P1, PT, R26, UR4, PT ;  /* 0x000000041a007c0c */ /* 0x000fe2000bf26070 */
[----:B0-----:R-:W0:Y:S01]  /*1290*/  SHFL.BFLY PT, R2, R5, 0x8, 0x1f ;  /* 0x0d001f0005027f89 */ /* 0x001e2200000e0000 */
[----:B------:R-:W-:-:S11]  /*12a0*/  @!P0 VIADD R0, R0, 0x4008 ;  /* 0x0000400800008836 */ /* 0x000fd60000000000 */
[----:B------:R-:W1:Y:S01]  /*12b0*/  @!P1 S2R R11, SR_CgaCtaId ;  /* 0x00000000000b9919 */ /* 0x000e620000008800 */
[----:B0-----:R-:W-:-:S05]  /*12c0*/  FADD R2, R5, R2 ;  /* 0x0000000205027221 */ /* 0x001fca0000000000 */
[----:B------:R-:W0:Y:S02]  /*12d0*/  SHFL.BFLY PT, R7, R2, 0x4, 0x1f ;  /* 0x0c801f0002077f89 */ /* 0x000e2400000e0000 */
[----:B0-----:R-:W-:Y:S01]  /*12e0*/  FADD R7, R2, R7 ;  /* 0x0000000702077221 */ /* 0x001fe20000000000 */
[----:B------:R-:W-:-:S04]  /*12f0*/  @!P1 MOV R2, 0x400 ;  /* 0x0000040000029802 */ /* 0x000fc80000000f00 */
[----:B------:R-:W0:Y:S01]  /*1300*/  SHFL.BFLY PT, R4, R7, 0x2, 0x1f ;  /* 0x0c401f0007047f89 */ /* 0x000e2200000e0000 */
[----:B------:R-:W-:-:S05]  /*1310*/  @!P1 VIADD R2, R2, 0x4008 ;  /* 0x0000400802029836 */ /* 0x000fca0000000000 */
[----:B-1----:R-:W-:-:S04]  /*1320*/  @!P1 LEA R11, R11, R2, 0x18 ;  /* 0x000000020b0b9211 */ /* 0x002fc800078ec0ff */
[----:B------:R-:W-:Y:S01]  /*1330*/  @!P1 LEA R2, R8, R11, 0x2 ;  /* 0x0000000b08029211 */ /* 0x000fe200078e10ff */
[----:B0-----:R-:W-:Y:S01]  /*1340*/  FADD R4, R7, R4 ;  /* 0x0000000407047221 */ /* 0x001fe20000000000 */
[----:B---3--:R-:W-:Y:S01]  /*1350*/  @!P0 LEA R7, R9, R0, 0x18 ;  /* 0x0000000009078211 */ /* 0x008fe200078ec0ff */
[----:B------:R-:W-:-:S03]  /*1360*/  IMAD.MOV.U32 R0, RZ, RZ, RZ ;  /* 0x000000ffff007224 */ /* 0x000fc600078e00ff */
[----:B------:R-:W0:Y:S01]  /*1370*/  SHFL.BFLY PT, R5, R4, 0x1, 0x1f ;  /* 0x0c201f0004057f89 */ /* 0x000e2200000e0000 */
[----:B------:R-:W-:Y:S01]  /*1380*/  @!P0 LEA.HI R7, R26, R7, RZ, 0x1d ;  /* 0x000000071a078211 */ /* 0x000fe200078fe8ff */
[----:B0-----:R-:W-:-:S05]  /*1390*/  FADD R6, R4, R5 ;  /* 0x0000000504067221 */ /* 0x001fca0000000000 */
[----:B------:R0:W-:Y:S01]  /*13a0*/  @!P0 STS [R7], R6 ;  /* 0x0000000607008388 */ /* 0x0001e20000000800 */
[----:B------:R-:W-:Y:S01]  /*13b0*/  BAR.SYNC.DEFER_BLOCKING 0x0 ;  /* 0x0000000000007b1d */ /* 0x000fe20000010000 */
[----:B------:R-:W-:-:S05]  /*13c0*/  ISETP.GT.U32.AND P0, PT, R26, 0x1f, PT ;  /* 0x0000001f1a00780c */ /* 0x000fca0003f04070 */
[----:B------:R0:W1:Y:S08]  /*13d0*/  @!P1 LDS R0, [R2] ;  /* 0x0000000002009984 */ /* 0x0000700000000800 */
[----:B0-----:R-:W-:Y:S05]  /*13e0*/  @P0 BRA `(.L_x_14) ;  /* 0x00000000007c0947 */ /* 0x001fea0003800000 */
[----:B------:R-:W-:Y:S01]  /*13f0*/  UMOV UR4, 0xffffffff ;  /* 0xffffffff00047882 */ /* 0x000fe20000000000 */
[----:B------:R-:W-:Y:S02]  /*1400*/  ISETP.NE.AND P0, PT, R26, RZ, PT ;  /* 0x000000ff1a00720c */ /* 0x000fe40003f05270 */
[----:B------:R-:W-:Y:S11]  /*1410*/  BRA.DIV UR4, `(.L_x_15) ;  /* 0x0000001204907947 */ /* 0x000ff6000b800000 */
[----:B-1----:R-:W0:Y:S02]  /*1420*/  SHFL.BFLY PT, R5, R0, 0x10, 0x1f ;  /* 0x0e001f0000057f89 */ /* 0x002e2400000e0000 */
[----:B0-----:R-:W-:-:S05]  /*1430*/  FADD R5, R5, R0 ;  /* 0x0000000005057221 */ /* 0x001fca0000000000 */
[----:B------:R-:W0:Y:S02]  /*1440*/  SHFL.BFLY PT, R2, R5, 0x8, 0x1f ;  /* 0x0d001f0005027f89 */ /* 0x000e2400000e0000 */
[----:B0-----:R-:W-:-:S05]  /*1450*/  FADD R2, R5, R2 ;  /* 0x0000000205027221 */ /* 0x001fca0000000000 */
[----:B------:R-:W0:Y:S02]  /*1460*/  SHFL.BFLY PT, R7, R2, 0x4, 0x1f ;  /* 0x0c801f0002077f89 */ /* 0x000e2400000e0000 */
[----:B0-----:R-:W-:-:S05]  /*1470*/  FADD R7, R2, R7 ;  /* 0x0000000702077221 */ /* 0x001fca0000000000 */
[----:B------:R-:W0:Y:S02]  /*1480*/  SHFL.BFLY PT, R4, R7, 0x2, 0x1f ;  /* 0x0c401f0007047f89 */ /* 0x000e2400000e0000 */
[----:B0-----:R-:W-:-:S05]  /*1490*/  FADD R4, R7, R4 ;  /* 0x0000000407047221 */ /* 0x001fca0000000000 */
[----:B------:R0:W1:Y:S02]  /*14a0*/  SHFL.BFLY PT, R9, R4, 0x1, 0x1f ;  /* 0x0c201f0004097f89 */ /* 0x00006400000e0000 */
.L_x_32:
[----:B-1----:R-:W-:Y:S01]  /*14b0*/  FADD R9, R4, R9 ;  /* 0x0000000904097221 */ /* 0x002fe20000000000 */
[----:B------:R-:W-:Y:S06]  /*14c0*/  @P0 BRA `(.L_x_14) ;  /* 0x0000000000440947 */ /* 0x000fec0003800000 */
[----:B------:R-:W-:Y:S01]  /*14d0*/  VIADD R0, R9, 0x1800000 ;  /* 0x0180000009007836 */ /* 0x000fe20000000000 */
[----:B------:R-:W-:Y:S04]  /*14e0*/  BSSY.RECONVERGENT B0, `(.L_x_16) ;  /* 0x000000b000007945 */ /* 0x000fe80003800200 */
[----:B------:R-:W-:-:S04]  /*14f0*/  LOP3.LUT R0, R0, 0x7f800000, RZ, 0xc0, !PT ;  /* 0x7f80000000007812 */ /* 0x000fc800078ec0ff */
[----:B------:R-:W-:-:S13]  /*1500*/  ISETP.GT.U32.AND P0, PT, R0, 0x1ffffff, PT ;  /* 0x01ffffff0000780c */ /* 0x000fda0003f04070 */
[----:B------:R-:W-:Y:S05]  /*1510*/  @P0 BRA `(.L_x_17) ;  /* 0x00000000000c0947 */ /* 0x000fea0003800000 */
[----:B0-----:R-:W-:-:S07]  /*1520*/  MOV R4, 0x1540 ;  /* 0x0000154000047802 */ /* 0x001fce0000000f00 */
[----:B------:R-:W-:Y:S05]  /*1530*/  CALL.REL.NOINC `($__internal_0_$__cuda_sm20_rcp_rn_f32_slowpath) ;  /* 0x0000001000d47944 */ /* 0x000fea0003c00000 */
[----:B------:R-:W-:Y:S05]  /*1540*/  BRA `(.L_x_18) ;  /* 0x0000000000107947 */ /* 0x000fea0003800000 */
.L_x_17:
[----:B------:R-:W1:Y:S02]  /*1550*/  MUFU.RCP R0, R9 ;  /* 0x0000000900007308 */ /* 0x000e640000001000 */
[----:B-1----:R-:W-:-:S04]  /*1560*/  FFMA R2, R9, R0, -1 ;  /* 0xbf80000009027423 */ /* 0x002fc80000000000 */
[----:B------:R-:W-:-:S04]  /*1570*/  FADD.FTZ R5, -R2, -RZ ;  /* 0x800000ff02057221 */ /* 0x000fc80000010100 */
[----:B------:R-:W-:-:S07]  /*1580*/  FFMA R0, R0, R5, R0 ;  /* 0x0000000500007223 */ /* 0x000fce0000000000 */
.L_x_18:
[----:B------:R-:W-:Y:S05]  /*1590*/  BSYNC.RECONVERGENT B0 ;  /* 0x0000000000007941 */ /* 0x000fea0003800200 */
.L_x_16:
[----:B------:R-:W1:Y:S01]  /*15a0*/  S2UR UR5, SR_CgaCtaId ;  /* 0x00000000000579c3 */ /* 0x000e620000008800 */
[----:B------:R-:W-:Y:S02]  /*15b0*/  UMOV UR4, 0x400 ;  /* 0x0000040000047882 */ /* 0x000fe40000000000 */
[----:B-1----:R-:W-:-:S09]  /*15c0*/  ULEA UR4, UR5, UR4, 0x18 ;  /* 0x0000000405047291 */ /* 0x002fd2000f8ec0ff */
[----:B------:R2:W-:Y:S03]  /*15d0*/  STS [UR4+0x4004], R0 ;  /* 0x00400400ff007988 */ /* 0x0005e60008000804 */
.L_x_14:
[----:B------:R-:W-:Y:S05]  /*15e0*/  WARPSYNC.ALL ;  /* 0x0000000000007948 */ /* 0x000fea0003800000 */
[----:B------:R-:W3:Y:S01]  /*15f0*/  LDCU UR6, c[0x0][0x3b0] ;  /* 0x00007600ff0677ac */ /* 0x000ee20008000800 */
[----:B------:R-:W-:Y:S01]  /*1600*/  BAR.SYNC.DEFER_BLOCKING 0x0 ;  /* 0x0000000000007b1d */ /* 0x000fe20000010000 */
[----:B---3--:R-:W-:-:S13]  /*1610*/  ISETP.GE.AND P0, PT, R26, UR6, PT ;  /* 0x000000061a007c0c */ /* 0x008fda000bf06270 */
[----:B------:R-:W-:Y:S05]  /*1620*/  @P0 EXIT ;  /* 0x000000000000094d */ /* 0x000fea0003800000 */
[----:B------:R-:W3:Y:S01]  /*1630*/  S2UR UR5, SR_CgaCtaId ;  /* 0x00000000000579c3 */ /* 0x000ee20000008800 */
[----:B------:R-:W-:Y:S02]  /*1640*/  UMOV UR4, 0x400 ;  /* 0x0000040000047882 */ /* 0x000fe40000000000 */
[----:B---3--:R-:W-:-:S09]  /*1650*/  ULEA UR4, UR5, UR4, 0x18 ;  /* 0x0000000405047291 */ /* 0x008fd2000f8ec0ff */
[----:B-12---:R-:W1:Y:S02]  /*1660*/  LDS R0, [UR4+0x4004] ;  /* 0x00400404ff007984 */ /* 0x006e640008000800 */
[----:B------:R-:W2:Y:S02]  /*1670*/  LDCU UR4, c[0x0][0x380] ;  /* 0x00007000ff0477ac */ /* 0x000ea40008000800 */
[----:B--2---:R-:W-:-:S09]  /*1680*/  UISETP.GT.AND UP0, UPT, UR4, -0x1, UPT ;  /* 0xffffffff0400788c */ /* 0x004fd2000bf04270 */
[----:B------:R-:W-:Y:S05]  /*1690*/  BRA.U UP0, `(.L_x_19) ;  /* 0x0000000100287547 */ /* 0x000fea000b800000 */
[----:B------:R-:W2:Y:S02]  /*16a0*/  LDCU.64 UR4, c[0x0][0x390] ;  /* 0x00007200ff0477ac */ /* 0x000ea40008000a00 */
.L_x_20:
[----:B-1----:R-:W-:-:S04]  /*16b0*/  IADD3 R0, P0, PT, R25, R26, RZ ;  /* 0x0000001a19007210 */ /* 0x002fc80007f1e0ff */
[----:B------:R-:W-:Y:S02]  /*16c0*/  LEA.HI.X.SX32 R5, R26, R3, 0x1, P0 ;  /* 0x000000031a057211 */ /* 0x000fe400000f0eff */
[----:B0-2---:R-:W-:Y:S02]  /*16d0*/  LEA R4, P0, R0, UR4, 0x2 ;  /* 0x0000000400047c11 */ /* 0x005fe4000f8010ff */
[----:B------:R-:W-:Y:S02]  /*16e0*/  IADD3 R26, PT, PT, R26, UR7, RZ ;  /* 0x000000071a1a7c10 */ /* 0x000fe4000fffe0ff */
[----:B------:R-:W-:Y:S02]  /*16f0*/  LEA.HI.X R5, R0, UR5, R5, 0x2, P0 ;  /* 0x0000000500057c11 */ /* 0x000fe400080f1405 */
[----:B------:R-:W-:-:S03]  /*1700*/  ISETP.GE.AND P0, PT, R26, UR6, PT ;  /* 0x000000061a007c0c */ /* 0x000fc6000bf06270 */
[----:B------:R3:W-:Y:S10]  /*1710*/  STG.E desc[UR8][R4.64], RZ ;  /* 0x000000ff04007986 */ /* 0x0007f4000c101908 */
[----:B---3--:R-:W-:Y:S05]  /*1720*/  @!P0 BRA `(.L_x_20) ;  /* 0xfffffffc00e08947 */ /* 0x008fea000383ffff */
[----:B------:R-:W-:Y:S05]  /*1730*/  EXIT ;  /* 0x000000000000794d */ /* 0x000fea0003800000 */
.L_x_19:
[----:B------:R-:W0:Y:S01]  /*1740*/  LDC R7, c[0x0][0x3ac] ;  /* 0x0000eb00ff077b82 */ /* 0x000e220000000800 */
[----:B------:R-:W-:Y:S01]  /*1750*/  IABS R6, R22 ;  /* 0x0000001600067213 */ /* 0x000fe20000000000 */
[----:B------:R-:W-:Y:S01]  /*1760*/  UIADD3 UR4, UPT, UPT, UR4, 0x1, URZ ;  /* 0x0000000104047890 */ /* 0x000fe2000fffe0ff */
[----:B------:R-:W2:Y:S03]  /*1770*/  LDCU.64 UR10, c[0x0][0x3a0] ;  /* 0x00007400ff0a77ac */ /* 0x000ea60008000a00 */
[----:B------:R-:W-:Y:S01]  /*1780*/  ULOP3.LUT UR4, UR4, 0x7ffffff8, URZ, 0xc0, !UPT ;  /* 0x7ffffff804047892 */ /* 0x000fe2000f8ec0ff */
[-C--:B0-----:R-:W-:Y:S02]  /*1790*/  IABS R4, R7.reuse ;  /* 0x0000000700047213 */ /* 0x081fe40000000000 */
[----:B------:R-:W-:Y:S02]  /*17a0*/  LOP3.LUT R22, R22, R7, RZ, 0x3c, !PT ;  /* 0x0000000716167212 */ /* 0x000fe400078e3cff */
[----:B------:R-:W0:Y:S02]  /*17b0*/  I2F.RP R5, R4 ;  /* 0x0000000400057306 */ /* 0x000e240000209400 */
[----:B------:R-:W-:-:S06]  /*17c0*/  ISETP.GE.AND P0, PT, R22, RZ, PT ;  /* 0x000000ff1600720c */ /* 0x000fcc0003f06270 */
[----:B0-----:R-:W0:Y:S02]  /*17d0*/  MUFU.RCP R5, R5 ;  /* 0x0000000500057308 */ /* 0x001e240000001000 */
[----:B0-----:R-:W-:-:S06]  /*17e0*/  VIADD R2, R5, 0xffffffe ;  /* 0x0ffffffe05027836 */ /* 0x001fcc0000000000 */
[----:B------:R0:W3:Y:S02]  /*17f0*/  F2I.FTZ.U32.TRUNC.NTZ R3, R2 ;  /* 0x0000000200037305 */ /* 0x0000e4000021f000 */
[----:B0-----:R-:W-:Y:S02]  /*1800*/  HFMA2 R2, -RZ, RZ, 0, 0 ;  /* 0x00000000ff027431 */ /* 0x001fe400000001ff */
[----:B---3--:R-:W-:-:S04]  /*1810*/  IMAD.MOV R9, RZ, RZ, -R3 ;  /* 0x000000ffff097224 */ /* 0x008fc800078e0a03 */
[----:B------:R-:W-:-:S04]  /*1820*/  IMAD R9, R9, R4, RZ ;  /* 0x0000000409097224 */ /* 0x000fc800078e02ff */
[----:B------:R-:W-:-:S04]  /*1830*/  IMAD.HI.U32 R9, R3, R9, R2 ;  /* 0x0000000903097227 */ /* 0x000fc800078e0002 */
[----:B------:R-:W-:-:S04]  /*1840*/  IMAD.MOV.U32 R3, RZ, RZ, R6 ;  /* 0x000000ffff037224 */ /* 0x000fc800078e0006 */
[----:B------:R-:W-:-:S04]  /*1850*/  IMAD.HI.U32 R2, R9, R3, RZ ;  /* 0x0000000309027227 */ /* 0x000fc800078e00ff */
[----:B------:R-:W-:-:S04]  /*1860*/  IMAD.MOV R5, RZ, RZ, -R2 ;  /* 0x000000ffff057224 */ /* 0x000fc800078e0a02 */
[C---:B------:R-:W-:Y:S02]  /*1870*/  IMAD R3, R4.reuse, R5, R3 ;  /* 0x0000000504037224 */ /* 0x040fe400078e0203 */
[----:B------:R-:W0:Y:S03]  /*1880*/  LDC R5, c[0x0][0x3b4] ;  /* 0x0000ed00ff057b82 */ /* 0x000e260000000800 */
[----:B------:R-:W-:-:S13]  /*1890*/  ISETP.GT.U32.AND P2, PT, R4, R3, PT ;  /* 0x000000030400720c */ /* 0x000fda0003f44070 */
[-C--:B------:R-:W-:Y:S01]  /*18a0*/  @!P2 IADD3 R3, PT, PT, R3, -R4.reuse, RZ ;  /* 0x800000040303a210 */ /* 0x080fe20007ffe0ff */
[----:B------:R-:W-:Y:S01]  /*18b0*/  @!P2 VIADD R2, R2, 0x1 ;  /* 0x000000010202a836 */ /* 0x000fe20000000000 */
[----:B------:R-:W-:Y:S02]  /*18c0*/  ISETP.NE.AND P2, PT, R7, RZ, PT ;  /* 0x000000ff0700720c */ /* 0x000fe40003f45270 */
[----:B------:R-:W-:-:S13]  /*18d0*/  ISETP.GE.U32.AND P1, PT, R3, R4, PT ;  /* 0x000000040300720c */ /* 0x000fda0003f26070 */
[----:B------:R-:W-:-:S05]  /*18e0*/  @P1 VIADD R2, R2, 0x1 ;  /* 0x0000000102021836 */ /* 0x000fca0000000000 */
[----:B------:R-:W-:Y:S02]  /*18f0*/  @!P0 IADD3 R2, PT, PT, -R2, RZ, RZ ;  /* 0x000000ff02028210 */ /* 0x000fe40007ffe1ff */
[----:B------:R-:W-:-:S05]  /*1900*/  @!P2 LOP3.LUT R2, RZ, R7, RZ, 0x33, !PT ;  /* 0x00000007ff02a212 */ /* 0x000fca00078e33ff */
[----:B------:R-:W-:-:S05]  /*1910*/  IMAD R2, R2, UR6, RZ ;  /* 0x0000000602027c24 */ /* 0x000fca000f8e02ff */
[----:B0-----:R-:W-:Y:S02]  /*1920*/  IADD3 R3, P0, PT, R2, R5, RZ ;  /* 0x0000000502037210 */ /* 0x001fe40007f1e0ff */
[----:B------:R-:W-:-:S04]  /*1930*/  SHF.R.S32.HI R2, RZ, 0x1f, R2 ;  /* 0x0000001fff027819 */ /* 0x000fc80000011402 */
[----:B--2---:R-:W-:-:S07]  /*1940*/  LEA.HI.X.SX32 R2, R5, R2, 0x1, P0 ;  /* 0x0000000205027211 */ /* 0x004fce00000f0eff */
.L_x_26:
[----:B0-----:R-:W0:Y:S01]  /*1950*/  LDCU UR5, c[0x0][0x380] ;  /* 0x00007000ff0577ac */ /* 0x001e220008000800 */
[----:B------:R-:W-:Y:S02]  /*1960*/  IMAD.MOV.U32 R19, RZ, RZ, RZ ;  /* 0x000000ffff137224 */ /* 0x000fe400078e00ff */
[----:B------:R-:W-:Y:S01]  /*1970*/  IMAD.MOV.U32 R8, RZ, RZ, RZ ;  /* 0x000000ffff087224 */ /* 0x000fe200078e00ff */
[----:B0-----:R-:W-:-:S09]  /*1980*/  UISETP.GE.U32.AND UP0, UPT, UR5, 0x7, UPT ;  /* 0x000000070500788c */ /* 0x001fd2000bf06070 */
[----:B------:R-:W-:Y:S05]  /*1990*/  BRA.U !UP0, `(.L_x_21) ;  /* 0x0000000508707547 */ /* 0x000fea000b800000 */
[----:B------:R-:W0:Y:S01]  /*19a0*/  S2UR UR6, SR_CgaCtaId ;  /* 0x00000000000679c3 */ /* 0x000e220000008800 */
[----:B------:R-:W2:Y:S01]  /*19b0*/  LDCU UR12, c[0x0][0x3a8] ;  /* 0x00007500ff0c77ac */ /* 0x000ea20008000800 */
[----:B------:R-:W-:Y:S02]  /*19c0*/  HFMA2 R19, -RZ, RZ, 0, 0 ;  /* 0x00000000ff137431 */ /* 0x000fe400000001ff */
[----:B------:R-:W-:Y:S01]  /*19d0*/  IMAD.MOV.U32 R8, RZ, RZ, RZ ;  /* 0x000000ffff087224 */ /* 0x000fe200078e00ff */
[----:B------:R-:W-:Y:S01]  /*19e0*/  UMOV UR5, 0x400 ;  /* 0x0000040000057882 */ /* 0x000fe20000000000 */
[----:B------:R-:W-:Y:S02]  /*19f0*/  UIADD3 UR13, UPT, UPT, -UR4, URZ, URZ ;  /* 0x000000ff040d7290 */ /* 0x000fe4000fffe1ff */
[----:B------:R-:W3:Y:S04]  /*1a00*/  LDC R9, c[0x0][0x3a8] ;  /* 0x0000ea00ff097b82 */ /* 0x000ee80000000800 */
[----:B------:R-:W-:Y:S01]  /*1a10*/  MOV R13, UR13 ;  /* 0x0000000d000d7c02 */ /* 0x000fe20008000f00 */
[----:B--2---:R-:W-:Y:S01]  /*1a20*/  IMAD.U32 R24, RZ, RZ, UR12 ;  /* 0x0000000cff187e24 */ /* 0x004fe2000f8e00ff */
[----:B0-----:R-:W-:-:S04]  /*1a30*/  ULEA UR5, UR6, UR5, 0x18 ;  /* 0x0000000506057291 */ /* 0x001fc8000f8ec0ff */
[----:B------:R-:W-:Y:S01]  /*1a40*/  UIADD3 UR5, UPT, UPT, UR5, 0x10, URZ ;  /* 0x0000001005057890 */ /* 0x000fe2000fffe0ff */
[C---:B---3--:R-:W-:Y:S02]  /*1a50*/  IMAD.SHL.U32 R22, R9.reuse, 0x4, RZ ;  /* 0x0000000409167824 */ /* 0x048fe400078e00ff */
[----:B------:R-:W-:-:S03]  /*1a60*/  IMAD R14, R9, 0x3, RZ ;  /* 0x00000003090e7824 */ /* 0x000fc600078e02ff */
[----:B------:R-:W-:Y:S01]  /*1a70*/  MOV R11, UR5 ;  /* 0x00000005000b7c02 */ /* 0x000fe20008000f00 */
[C---:B------:R-:W-:Y:S02]  /*1a80*/  IMAD R10, R9.reuse, 0x6, RZ ;  /* 0x00000006090a7824 */ /* 0x040fe400078e02ff */
[C---:B------:R-:W-:Y:S02]  /*1a90*/  IMAD R12, R9.reuse, 0x7, RZ ;  /* 0x00000007090c7824 */ /* 0x040fe400078e02ff */
[C---:B------:R-:W-:Y:S02]  /*1aa0*/  IMAD R18, R9.reuse, 0x5, RZ ;  /* 0x0000000509127824 */ /* 0x040fe400078e02ff */
[----:B------:R-:W-:-:S07]  /*1ab0*/  IMAD.SHL.U32 R16, R9, 0x2, RZ ;  /* 0x0000000209107824 */ /* 0x000fce00078e00ff */
.L_x_22:
[----:B------:R-:W-:Y:S02]  /*1ac0*/  SHF.R.S32.HI R17, RZ, 0x1f, R26 ;  /* 0x0000001fff117819 */ /* 0x000fe4000001141a */
[----:B------:R-:W-:-:S04]  /*1ad0*/  IADD3 R15, P0, PT, R26, R3, RZ ;  /* 0x000000031a0f7210 */ /* 0x000fc80007f1e0ff */
[-C--:B------:R-:W-:Y:S01]  /*1ae0*/  IADD3 R4, P1, PT, R24, R15.reuse, RZ ;  /* 0x0000000f18047210 */ /* 0x080fe20007f3e0ff */
[----:B------:R-:W-:Y:S01]  /*1af0*/  IMAD.X R17, R17, 0x1, R2, P0 ;  /* 0x0000000111117824 */ /* 0x000fe200000e0602 */
[----:B------:R-:W-:-:S04]  /*1b00*/  IADD3 R6, P0, PT, R8, R15, RZ ;  /* 0x0000000f08067210 */ /* 0x000fc80007f1e0ff */
[-C--:B------:R-:W-:Y:S02]  /*1b10*/  LEA.HI.X.SX32 R7, R8, R17.reuse, 0x1, P0 ;  /* 0x0000001108077211 */ /* 0x080fe400000f0eff */
[----:B------:R-:W-:Y:S02]  /*1b20*/  LEA R30, P0, R6, UR10, 0x2 ;  /* 0x0000000a061e7c11 */ /* 0x000fe4000f8010ff */
[----:B------:R-:W-:Y:S02]  /*1b30*/  LEA.HI.X.SX32 R5, R24, R17, 0x1, P1 ;  /* 0x0000001118057211 */ /* 0x000fe400008f0eff */
[----:B------:R-:W-:Y:S02]  /*1b40*/  LEA.HI.X R31, R6, UR11, R7, 0x2, P0 ;  /* 0x0000000b061f7c11 */ /* 0x000fe400080f1407 */
[----:B------:R-:W-:-:S04]  /*1b50*/  LEA R28, P0, R4, UR10, 0x2 ;  /* 0x0000000a041c7c11 */ /* 0x000fc8000f8010ff */
[----:B------:R-:W-:Y:S01]  /*1b60*/  LEA.HI.X R29, R4, UR11, R5, 0x2, P0 ;  /* 0x0000000b041d7c11 */ /* 0x000fe200080f1405 */
[----:B------:R-:W2:Y:S04]  /*1b70*/  LDG.E R31, desc[UR8][R30.64] ;  /* 0x000000081e1f7981 */ /* 0x000ea8000c1e1900 */
[----:B------:R-:W3:Y:S01]  /*1b80*/  LDG.E R28, desc[UR8][R28.64] ;  /* 0x000000081c1c7981 */ /* 0x000ee2000c1e1900 */
[----:B------:R-:W-:-:S03]  /*1b90*/  IADD3 R21, P0, PT, R16, R15, RZ ;  /* 0x0000000f10157210 */ /* 0x000fc60007f1e0ff */
[----:B------:R-:W2:Y:S01]  /*1ba0*/  LDS.128 R4, [R11+-0x10] ;  /* 0xfffff0000b047984 */ /* 0x000ea20000000c00 */
[----:B------:R-:W-:Y:S02]  /*1bb0*/  LEA.HI.X.SX32 R32, R16, R17, 0x1, P0 ;  /* 0x0000001110207211 */ /* 0x000fe400000f0eff */
[----:B------:R-:W-:-:S04]  /*1bc0*/  LEA R20, P0, R21, UR10, 0x2 ;  /* 0x0000000a15147c11 */ /* 0x000fc8000f8010ff */
[----:B------:R-:W-:-:S06]  /*1bd0*/  LEA.HI.X R21, R21, UR11, R32, 0x2, P0 ;  /* 0x0000000b15157c11 */ /* 0x000fcc00080f1420 */
[----:B------:R-:W4:Y:S01]  /*1be0*/  LDG.E R21, desc[UR8][R20.64] ;  /* 0x0000000814157981 */ /* 0x000f22000c1e1900 */
[----:B--2---:R-:W-:Y:S01]  /*1bf0*/  FMUL R4, R4, R31 ;  /* 0x0000001f04047220 */ /* 0x004fe20000400000 */
[----:B---3--:R-:W-:Y:S01]  /*1c00*/  FMUL R23, R28, R5 ;  /* 0x000000051c177220 */ /* 0x008fe20000400000 */
[----:B------:R-:W-:Y:S02]  /*1c10*/  IADD3 R5, P0, PT, R14, R15, RZ ;  /* 0x0000000f0e057210 */ /* 0x000fe40007f1e0ff */
[----:B-1----:R-:W-:Y:S02]  /*1c20*/  FFMA R19, R0, R4, R19 ;  /* 0x0000000400137223 */ /* 0x002fe40000000013 */
[----:B------:R-:W-:Y:S02]  /*1c30*/  LEA.HI.X.SX32 R28, R14, R17, 0x1, P0 ;  /* 0x000000110e1c7211 */ /* 0x000fe400000f0eff */
[----:B------:R-:W-:-:S04]  /*1c40*/  LEA R4, P0, R5, UR10, 0x2 ;  /* 0x0000000a05047c11 */ /* 0x000fc8000f8010ff */
[----:B------:R-:W-:-:S05]  /*1c50*/  LEA.HI.X R5, R5, UR11, R28, 0x2, P0 ;  /* 0x0000000b05057c11 */ /* 0x000fca00080f141c */
[----:B------:R-:W2:Y:S01]  /*1c60*/  LDG.E R4, desc[UR8][R4.64] ;  /* 0x0000000804047981 */ /* 0x000ea2000c1e1900 */
[----:B------:R-:W-:-:S04]  /*1c70*/  IADD3 R27, P0, PT, R22, R15, RZ ;  /* 0x0000000f161b7210 */ /* 0x000fc80007f1e0ff */
[----:B------:R-:W-:Y:S02]  /*1c80*/  LEA.HI.X.SX32 R30, R22, R17, 0x1, P0 ;  /* 0x00000011161e7211 */ /* 0x000fe400000f0eff */
[----:B------:R-:W-:Y:S01]  /*1c90*/  LEA R28, P0, R27, UR10, 0x2 ;  /* 0x0000000a1b1c7c11 */ /* 0x000fe2000f8010ff */
[----:B------:R-:W-:-:S03]  /*1ca0*/  FFMA R23, R0, R23, R19 ;  /* 0x0000001700177223 */ /* 0x000fc60000000013 */
[----:B------:R-:W-:Y:S02]  /*1cb0*/  LEA.HI.X R29, R27, UR11, R30, 0x2, P0 ;  /* 0x0000000b1b1d7c11 */ /* 0x000fe400080f141e */
[----:B------:R-:W-:-:S04]  /*1cc0*/  IADD3 R19, P0, PT, R18, R15, RZ ;  /* 0x0000000f12137210 */ /* 0x000fc80007f1e0ff */
[----:B------:R-:W-:Y:S01]  /*1cd0*/  LEA.HI.X.SX32 R30, R18, R17, 0x1, P0 ;  /* 0x00000011121e7211 */ /* 0x000fe200000f0eff */
[----:B----4-:R-:W-:Y:S01]  /*1ce0*/  FMUL R6, R21, R6 ;  /* 0x0000000615067220 */ /* 0x010fe20000400000 */
[C---:B------:R-:W-:Y:S01]  /*1cf0*/  LEA R20, P0, R19.reuse, UR10, 0x2 ;  /* 0x0000000a13147c11 */ /* 0x040fe2000f8010ff */
[----:B------:R0:W3:Y:S03]  /*1d00*/  LDG.E R29, desc[UR8][R28.64] ;  /* 0x000000081c1d7981 */ /* 0x0000e6000c1e1900 */
[----:B------:R-:W-:-:S05]  /*1d10*/  LEA.HI.X R21, R19, UR11, R30, 0x2, P0 ;  /* 0x0000000b13157c11 */ /* 0x000fca00080f141e */
[----:B------:R-:W4:Y:S01]  /*1d20*/  LDG.E R20, desc[UR8][R20.64] ;  /* 0x0000000814147981 */ /* 0x000f22000c1e1900 */
[----:B------:R-:W-:Y:S01]  /*1d30*/  FFMA R19, R0, R6, R23 ;  /* 0x0000000600137223 */ /* 0x000fe20000000017 */
[-C--:B------:R-:W-:Y:S02]  /*1d40*/  IADD3 R27, P0, PT, R10, R15.reuse, RZ ;  /* 0x0000000f0a1b7210 */ /* 0x080fe40007f1e0ff */
[----:B------:R-:W-:Y:S02]  /*1d50*/  IADD3 R15, P1, PT, R12, R15, RZ ;  /* 0x0000000f0c0f7210 */ /* 0x000fe40007f3e0ff */
[----:B0-----:R-:W-:Y:S01]  /*1d60*/  LEA.HI.X.SX32 R28, R10, R17, 0x1, P0 ;  /* 0x000000110a1c7211 */ /* 0x001fe200000f0eff */
[----:B--2---:R-:W-:Y:S02]  /*1d70*/  FMUL R30, R4, R7 ;  /* 0x00000007041e7220 */ /* 0x004fe40000400000 */
[----:B------:R-:W3:Y:S02]  /*1d80*/  LDS.128 R4, [R11] ;  /* 0x000000000b047984 */ /* 0x000ee40000000c00 */
[----:B---3--:R-:W-:Y:S01]  /*1d90*/  FMUL R29, R4, R29 ;  /* 0x0000001d041d7220 */ /* 0x008fe20000400000 */
[----:B------:R-:W-:Y:S01]  /*1da0*/  LEA R4, P0, R27, UR10, 0x2 ;  /* 0x0000000a1b047c11 */ /* 0x000fe2000f8010ff */
[----:B----4-:R-:W-:-:S03]  /*1db0*/  FMUL R23, R20, R5 ;  /* 0x0000000514177220 */ /* 0x010fc60000400000 */
[----:B------:R-:W-:Y:S02]  /*1dc0*/  LEA.HI.X R5, R27, UR11, R28, 0x2, P0 ;  /* 0x0000000b1b057c11 */ /* 0x000fe400080f141c */
[----:B------:R-:W-:Y:S02]  /*1dd0*/  LEA.HI.X.SX32 R28, R12, R17, 0x1, P1 ;  /* 0x000000110c1c7211 */ /* 0x000fe400008f0eff */
[C---:B------:R-:W-:Y:S02]  /*1de0*/  LEA R20, P0, R15.reuse, UR10, 0x2 ;  /* 0x0000000a0f147c11 */ /* 0x040fe4000f8010ff */
[----:B------:R-:W2:Y:S02]  /*1df0*/  LDG.E R5, desc[UR8][R4.64] ;  /* 0x0000000804057981 */ /* 0x000ea4000c1e1900 */
[----:B------:R-:W-:-:S05]  /*1e00*/  LEA.HI.X R21, R15, UR11, R28, 0x2, P0 ;  /* 0x0000000b0f157c11 */ /* 0x000fca00080f141c */
[----:B------:R-:W3:Y:S01]  /*1e10*/  LDG.E R20, desc[UR8][R20.64] ;  /* 0x0000000814147981 */ /* 0x000ee2000c1e1900 */
[----:B------:R-:W-:Y:S02]  /*1e20*/  VIADD R13, R13, 0x8 ;  /* 0x000000080d0d7836 */ /* 0x000fe40000000000 */
[----:B------:R-:W-:-:S03]  /*1e30*/  FFMA R19, R0, R30, R19 ;  /* 0x0000001e00137223 */ /* 0x000fc60000000013 */
[----:B------:R-:W-:Y:S01]  /*1e40*/  ISETP.NE.AND P0, PT, R13, RZ, PT ;  /* 0x000000ff0d00720c */ /* 0x000fe20003f05270 */
[----:B------:R-:W-:-:S04]  /*1e50*/  FFMA R28, R0, R29, R19 ;  /* 0x0000001d001c7223 */ /* 0x000fc80000000013 */
[----:B------:R-:W-:Y:S01]  /*1e60*/  FFMA R23, R0, R23, R28 ;  /* 0x0000001700177223 */ /* 0x000fe2000000001c */
[----:B------:R-:W-:Y:S01]  /*1e70*/  IADD3 R11, PT, PT, R11, 0x20, RZ ;  /* 0x000000200b0b7810 */ /* 0x000fe20007ffe0ff */
[C---:B------:R-:W-:Y:S01]  /*1e80*/  IMAD R8, R9.reuse, 0x8, R8 ;  /* 0x0000000809087824 */ /* 0x040fe200078e0208 */
[C---:B------:R-:W-:Y:S01]  /*1e90*/  LEA R18, R9.reuse, R18, 0x3 ;  /* 0x0000001209127211 */ /* 0x040fe200078e18ff */
[C---:B------:R-:W-:Y:S01]  /*1ea0*/  IMAD R10, R9.reuse, 0x8, R10 ;  /* 0x00000008090a7824 */ /* 0x040fe200078e020a */
[C---:B------:R-:W-:Y:S01]  /*1eb0*/  LEA R16, R9.reuse, R16, 0x3 ;  /* 0x0000001009107211 */ /* 0x040fe200078e18ff */
[C---:B------:R-:W-:Y:S02]  /*1ec0*/  IMAD R22, R9.reuse, 0x8, R22 ;  /* 0x0000000809167824 */ /* 0x040fe400078e0216 */
[C---:B------:R-:W-:Y:S02]  /*1ed0*/  IMAD R14, R9.reuse, 0x8, R14 ;  /* 0x00000008090e7824 */ /* 0x040fe400078e020e */
[----:B------:R-:W-:-:S02]  /*1ee0*/  IMAD R24, R9, 0x8, R24 ;  /* 0x0000000809187824 */ /* 0x000fc400078e0218 */
[----:B------:R-:W-:Y:S02]  /*1ef0*/  IMAD R12, R9, 0x8, R12 ;  /* 0x00000008090c7824 */ /* 0x000fe400078e020c */
[----:B--2---:R-:W-:-:S04]  /*1f00*/  FMUL R6, R5, R6 ;  /* 0x0000000605067220 */ /* 0x004fc80000400000 */
[----:B------:R-:W-:Y:S01]  /*1f10*/  FFMA R23, R0, R6, R23 ;  /* 0x0000000600177223 */ /* 0x000fe20000000017 */
[----:B---3--:R-:W-:-:S04]  /*1f20*/  FMUL R28, R20, R7 ;  /* 0x00000007141c7220 */ /* 0x008fc80000400000 */
[----:B------:R-:W-:Y:S01]  /*1f30*/  FFMA R19, R0, R28, R23 ;  /* 0x0000001c00137223 */ /* 0x000fe20000000017 */
[----:B------:R-:W-:Y:S06]  /*1f40*/  @P0 BRA `(.L_x_22) ;  /* 0xfffffff800dc0947 */ /* 0x000fec000383ffff */
[----:B------:R-:W-:-:S07]  /*1f50*/  MOV R8, UR4 ;  /* 0x0000000400087c02 */ /* 0x000fce0008000f00 */
.L_x_21:
[----:B------:R-:W0:Y:S01]  /*1f60*/  LDCU UR5, c[0x0][0x380] ;  /* 0x00007000ff0577ac */ /* 0x000e220008000800 */
[----:B------:R-:W-:Y:S01]  /*1f70*/  SHF.R.S32.HI R9, RZ, 0x1f, R26 ;  /* 0x0000001fff097819 */ /* 0x000fe2000001141a */
[----:B0-----:R-:W-:-:S04]  /*1f80*/  UIADD3 UR5, UPT, UPT, UR5, 0x1, URZ ;  /* 0x0000000105057890 */ /* 0x001fc8000fffe0ff */
[----:B------:R-:W-:-:S04]  /*1f90*/  ULOP3.LUT UR5, UR5, 0x7, URZ, 0xc0, !UPT ;  /* 0x0000000705057892 */ /* 0x000fc8000f8ec0ff */
[----:B------:R-:W-:-:S09]  /*1fa0*/  UISETP.NE.AND UP0, UPT, UR5, URZ, UPT ;  /* 0x000000ff0500728c */ /* 0x000fd2000bf05270 */
[----:B------:R-:W-:Y:S05]  /*1fb0*/  BRA.U !UP0, `(.L_x_23) ;  /* 0x0000000508787547 */ /* 0x000fea000b800000 */
[----:B------:R-:W0:Y:S01]  /*1fc0*/  LDCU UR14, c[0x0][0x380] ;  /* 0x00007000ff0e77ac */ /* 0x000e220008000800 */
[----:B------:R-:W-:Y:S01]  /*1fd0*/  IADD3 R11, P0, PT, R26, R3, RZ ;  /* 0x000000031a0b7210 */ /* 0x000fe20007f1e0ff */
[----:B------:R-:W-:-:S04]  /*1fe0*/  UIADD3 UR5, UPT, UPT, UR5, -0x1, URZ ;  /* 0xffffffff05057890 */ /* 0x000fc8000fffe0ff */
[----:B------:R-:W-:Y:S01]  /*1ff0*/  IMAD.X R10, R9, 0x1, R2, P0 ;  /* 0x00000001090a7824 */ /* 0x000fe200000e0602 */
[----:B------:R-:W-:Y:S02]  /*2000*/  UISETP.GE.U32.AND UP0, UPT, UR5, 0x3, UPT ;  /* 0x000000030500788c */ /* 0x000fe4000bf06070 */
[----:B0-----:R-:W-:-:S04]  /*2010*/  UIADD3 UR6, UPT, UPT, UR14, 0x1, URZ ;  /* 0x000000010e067890 */ /* 0x001fc8000fffe0ff */
[----:B------:R-:W-:-:S03]  /*2020*/  ULOP3.LUT UP1, URZ, UR6, 0x3, URZ, 0xc0, !UPT ;  /* 0x0000000306ff7892 */ /* 0x000fc6000f82c0ff */
[----:B------:R-:W-:Y:S08]  /*2030*/  BRA.U !UP0, `(.L_x_24) ;  /* 0x0000000108a47547 */ /* 0x000ff0000b800000 */
[----:B------:R-:W0:Y:S01]  /*2040*/  LDCU UR5, c[0x0][0x3a8] ;  /* 0x00007500ff0577ac */ /* 0x000e220008000800 */
[----:B------:R-:W2:Y:S01]  /*2050*/  LDCU.64 UR12, c[0x0][0x3a0] ;  /* 0x00007400ff0c77ac */ /* 0x000ea20008000a00 */
[----:B0-----:R-:W-:-:S04]  /*2060*/  IMAD R4, R8, UR5, RZ ;  /* 0x0000000508047c24 */ /* 0x001fc8000f8e02ff */
[C---:B------:R-:W-:Y:S01]  /*2070*/  VIADD R5, R4.reuse, UR5 ;  /* 0x0000000504057c36 */ /* 0x040fe20008000000 */
[----:B------:R-:W-:-:S04]  /*2080*/  IADD3 R13, P0, PT, R4, R11, RZ ;  /* 0x0000000b040d7210 */ /* 0x000fc80007f1e0ff */
[C---:B------:R-:W-:Y:S02]  /*2090*/  IADD3 R7, P1, PT, R5.reuse, R11, RZ ;  /* 0x0000000b05077210 */ /* 0x040fe40007f3e0ff */
[-C--:B------:R-:W-:Y:S02]  /*20a0*/  LEA.HI.X.SX32 R16, R4, R10.reuse, 0x1, P0 ;  /* 0x0000000a04107211 */ /* 0x080fe400000f0eff */
[C---:B------:R-:W-:Y:S02]  /*20b0*/  LEA.HI.X.SX32 R14, R5.reuse, R10, 0x1, P1 ;  /* 0x0000000a050e7211 */ /* 0x040fe400008f0eff */
[----:B------:R-:W-:Y:S02]  /*20c0*/  IADD3 R4, PT, PT, R5, UR5, RZ ;  /* 0x0000000505047c10 */ /* 0x000fe4000fffe0ff */
[----:B--2---:R-:W-:Y:S02]  /*20d0*/  LEA R6, P1, R7, UR12, 0x2 ;  /* 0x0000000c07067c11 */ /* 0x004fe4000f8210ff */
[----:B------:R-:W-:-:S02]  /*20e0*/  LEA R12, P0, R13, UR12, 0x2 ;  /* 0x0000000c0d0c7c11 */ /* 0x000fc4000f8010ff */
[CC--:B------:R-:W-:Y:S02]  /*20f0*/  IADD3 R5, P2, PT, R4.reuse, R11.reuse, RZ ;  /* 0x0000000b04057210 */ /* 0x0c0fe40007f5e0ff */
[----:B------:R-:W-:Y:S01]  /*2100*/  LEA.HI.X R7, R7, UR13, R14, 0x2, P1 ;  /* 0x0000000d07077c11 */ /* 0x000fe200088f140e */
[C---:B------:R-:W-:Y:S01]  /*2110*/  VIADD R14, R4.reuse, UR5 ;  /* 0x00000005040e7c36 */ /* 0x040fe20008000000 */
[----:B------:R-:W-:Y:S02]  /*2120*/  LEA.HI.X R13, R13, UR13, R16, 0x2, P0 ;  /* 0x0000000d0d0d7c11 */ /* 0x000fe400080f1410 */
[----:B------:R-:W-:Y:S01]  /*2130*/  LEA.HI.X.SX32 R16, R4, R10, 0x1, P2 ;  /* 0x0000000a04107211 */ /* 0x000fe200010f0eff */
[----:B------:R-:W2:Y:S01]  /*2140*/  LDG.E R6, desc[UR8][R6.64] ;  /* 0x0000000806067981 */ /* 0x000ea2000c1e1900 */
[C---:B------:R-:W-:Y:S02]  /*2150*/  LEA R4, P0, R5.reuse, UR12, 0x2 ;  /* 0x0000000c05047c11 */ /* 0x040fe4000f8010ff */
[----:B------:R-:W-:Y:S01]  /*2160*/  IADD3 R15, P1, PT, R14, R11, RZ ;  /* 0x0000000b0e0f7210 */ /* 0x000fe20007f3e0ff */
[----:B------:R0:W3:Y:S01]  /*2170*/  LDG.E R21, desc[UR8][R12.64] ;  /* 0x000000080c157981 */ /* 0x0000e2000c1e1900 */
[----:B------:R-:W-:-:S02]  /*2180*/  LEA.HI.X R5, R5, UR13, R16, 0x2, P0 ;  /* 0x0000000d05057c11 */ /* 0x000fc400080f1410 */
[----:B------:R-:W-:Y:S02]  /*2190*/  LEA.HI.X.SX32 R14, R14, R10, 0x1, P1 ;  /* 0x0000000a0e0e7211 */ /* 0x000fe400008f0eff */
[C---:B------:R-:W-:Y:S02]  /*21a0*/  LEA R16, P0, R15.reuse, UR12, 0x2 ;  /* 0x0000000c0f107c11 */ /* 0x040fe4000f8010ff */
[----:B------:R-:W4:Y:S02]  /*21b0*/  LDG.E R5, desc[UR8][R4.64] ;  /* 0x0000000804057981 */ /* 0x000f24000c1e1900 */
[----:B------:R-:W-:-:S05]  /*21c0*/  LEA.HI.X R17, R15, UR13, R14, 0x2, P0 ;  /* 0x0000000d0f117c11 */ /* 0x000fca00080f140e */
[----:B------:R-:W5:Y:S01]  /*21d0*/  LDG.E R16, desc[UR8][R16.64] ;  /* 0x0000000810107981 */ /* 0x000f62000c1e1900 */
[----:B------:R-:W1:Y:S01]  /*21e0*/  S2UR UR6, SR_CgaCtaId ;  /* 0x00000000000679c3 */ /* 0x000e620000008800 */
[----:B------:R-:W-:Y:S02]  /*21f0*/  UMOV UR5, 0x400 ;  /* 0x0000040000057882 */ /* 0x000fe40000000000 */
[----:B-1----:R-:W-:-:S06]  /*2200*/  ULEA UR5, UR6, UR5, 0x18 ;  /* 0x0000000506057291 */ /* 0x002fcc000f8ec0ff */
[----:B------:R-:W-:-:S05]  /*2210*/  LEA R18, R8, UR5, 0x2 ;  /* 0x0000000508127c11 */ /* 0x000fca000f8e10ff */
[----:B0-----:R-:W2:Y:S04]  /*2220*/  LDS.64 R12, [R18] ;  /* 0x00000000120c7984 */ /* 0x001ea80000000a00 */
[----:B------:R-:W4:Y:S01]  /*2230*/  LDS.64 R14, [R18+0x8] ;  /* 0x00000800120e7984 */ /* 0x000f220000000a00 */
[----:B------:R-:W-:Y:S02]  /*2240*/  VIADD R8, R8, 0x4 ;  /* 0x0000000408087836 */ /* 0x000fe40000000000 */
[----:B--2---:R-:W-:Y:S01]  /*2250*/  FMUL R6, R6, R13 ;  /* 0x0000000d06067220 */ /* 0x004fe20000400000 */
[----:B---3--:R-:W-:-:S04]  /*2260*/  FMUL R12, R12, R21 ;  /* 0x000000150c0c7220 */ /* 0x008fc80000400000 */
[----:B------:R-:W-:Y:S01]  /*2270*/  FFMA R19, R0, R12, R19 ;  /* 0x0000000c00137223 */ /* 0x000fe20000000013 */
[----:B----4-:R-:W-:-:S03]  /*2280*/  FMUL R14, R14, R5 ;  /* 0x000000050e0e7220 */ /* 0x010fc60000400000 */
[----:B------:R-:W-:-:S04]  /*2290*/  FFMA R19, R0, R6, R19 ;  /* 0x0000000600137223 */ /* 0x000fc80000000013 */
[----:B------:R-:W-:Y:S01]  /*22a0*/  FFMA R19, R0, R14, R19 ;  /* 0x0000000e00137223 */ /* 0x000fe20000000013 */
[----:B-----5:R-:W-:-:S04]  /*22b0*/  FMUL R16, R16, R15 ;  /* 0x0000000f10107220 */ /* 0x020fc80000400000 */
[----:B------:R-:W-:-:S07]  /*22c0*/  FFMA R19, R0, R16, R19 ;  /* 0x0000001000137223 */ /* 0x000fce0000000013 */
.L_x_24:
[----:B------:R-:W-:Y:S05]  /*22d0*/  BRA.U !UP1, `(.L_x_23) ;  /* 0x0000000109b07547 */ /* 0x000fea000b800000 */
[----:B------:R-:W-:Y:S02]  /*22e0*/  ULOP3.LUT UP0, URZ, UR14, 0x3, URZ, 0xc0, !UPT ;  /* 0x000000030eff7892 */ /* 0x000fe4000f80c0ff */
[----:B------:R-:W-:-:S04]  /*22f0*/  ULOP3.LUT UR5, UR14, 0x1, URZ, 0xc0, !UPT ;  /* 0x000000010e057892 */ /* 0x000fc8000f8ec0ff */
[----:B------:R-:W-:-:S03]  /*2300*/  UISETP.NE.U32.AND UP1, UPT, UR5, 0x1, UPT ;  /* 0x000000010500788c */ /* 0x000fc6000bf25070 */
[----:B------:R-:W-:Y:S08]  /*2310*/  BRA.U !UP0, `(.L_x_25) ;  /* 0x0000000108607547 */ /* 0x000ff0000b800000 */
[----:B------:R-:W0:Y:S01]  /*2320*/  LDCU UR5, c[0x0][0x3a8] ;  /* 0x00007500ff0577ac */ /* 0x000e220008000800 */
[----:B------:R-:W2:Y:S01]  /*2330*/  LDCU.64 UR12, c[0x0][0x3a0] ;  /* 0x00007400ff0c77ac */ /* 0x000ea20008000a00 */
[----:B0-----:R-:W-:-:S05]  /*2340*/  IMAD R4, R8, UR5, RZ ;  /* 0x0000000508047c24 */ /* 0x001fca000f8e02ff */
[CC--:B------:R-:W-:Y:S02]  /*2350*/  IADD3 R5, P0, PT, R4.reuse, R11.reuse, RZ ;  /* 0x0000000b04057210 */ /* 0x0c0fe40007f1e0ff */
[C---:B------:R-:W-:Y:S02]  /*2360*/  IADD3 R7, PT, PT, R4.reuse, UR5, RZ ;  /* 0x0000000504077c10 */ /* 0x040fe4000fffe0ff */
[----:B------:R-:W-:Y:S02]  /*2370*/  LEA.HI.X.SX32 R6, R4, R10, 0x1, P0 ;  /* 0x0000000a04067211 */ /* 0x000fe400000f0eff */
[----:B--2---:R-:W-:Y:S02]  /*2380*/  LEA R4, P0, R5, UR12, 0x2 ;  /* 0x0000000c05047c11 */ /* 0x004fe4000f8010ff */
[----:B------:R-:W-:Y:S02]  /*2390*/  IADD3 R12, P1, PT, R7, R11, RZ ;  /* 0x0000000b070c7210 */ /* 0x000fe40007f3e0ff */
[----:B------:R-:W-:-:S02]  /*23a0*/  LEA.HI.X R5, R5, UR13, R6, 0x2, P0 ;  /* 0x0000000d05057c11 */ /* 0x000fc400080f1406 */
[----:B------:R-:W-:Y:S02]  /*23b0*/  LEA.HI.X.SX32 R7, R7, R10, 0x1, P1 ;  /* 0x0000000a07077211 */ /* 0x000fe400008f0eff */
[C---:B------:R-:W-:Y:S02]  /*23c0*/  LEA R6, P0, R12.reuse, UR12, 0x2 ;  /* 0x0000000c0c067c11 */ /* 0x040fe4000f8010ff */
[----:B------:R-:W2:Y:S02]  /*23d0*/  LDG.E R5, desc[UR8][R4.64] ;  /* 0x0000000804057981 */ /* 0x000ea4000c1e1900 */
[----:B------:R-:W-:-:S05]  /*23e0*/  LEA.HI.X R7, R12, UR13, R7, 0x2, P0 ;  /* 0x0000000d0c077c11 */ /* 0x000fca00080f1407 */
[----:B------:R-:W3:Y:S01]  /*23f0*/  LDG.E R6, desc[UR8][R6.64] ;  /* 0x0000000806067981 */ /* 0x000ee2000c1e1900 */
[----:B------:R-:W0:Y:S01]  /*2400*/  S2UR UR6, SR_CgaCtaId ;  /* 0x00000000000679c3 */ /* 0x000e220000008800 */
[----:B------:R-:W-:Y:S02]  /*2410*/  UMOV UR5, 0x400 ;  /* 0x0000040000057882 */ /* 0x000fe40000000000 */
[----:B0-----:R-:W-:-:S06]  /*2420*/  ULEA UR5, UR6, UR5, 0x18 ;  /* 0x0000000506057291 */ /* 0x001fcc000f8ec0ff */
[----:B------:R-:W-:-:S06]  /*2430*/  LEA R12, R8, UR5, 0x2 ;  /* 0x00000005080c7c11 */ /* 0x000fcc000f8e10ff */
[----:B------:R-:W2:Y:S01]  /*2440*/  LDS.64 R12, [R12] ;  /* 0x000000000c0c7984 */ /* 0x000ea20000000a00 */
[----:B------:R-:W-:Y:S02]  /*2450*/  VIADD R8, R8, 0x2 ;  /* 0x0000000208087836 */ /* 0x000fe40000000000 */
[----:B--2---:R-:W-:-:S04]  /*2460*/  FMUL R14, R12, R5 ;  /* 0x000000050c0e7220 */ /* 0x004fc80000400000 */
[----:B-1----:R-:W-:Y:S01]  /*2470*/  FFMA R19, R0, R14, R19 ;  /* 0x0000000e00137223 */ /* 0x002fe20000000013 */
[----:B---3--:R-:W-:-:S04]  /*2480*/  FMUL R14, R6, R13 ;  /* 0x0000000d060e7220 */ /* 0x008fc80000400000 */
[----:B------:R-:W-:-:S07]  /*2490*/  FFMA R19, R0, R14, R19 ;  /* 0x0000000e00137223 */ /* 0x000fce0000000013 */
.L_x_25:
[----:B------:R-:W-:Y:S05]  /*24a0*/  BRA.U !UP1, `(.L_x_23) ;  /* 0x00000001093c7547 */ /* 0x000fea000b800000 */
[----:B------:R-:W0:Y:S01]  /*24b0*/  LDCU UR5, c[0x0][0x3a8] ;  /* 0x00007500ff0577ac */ /* 0x000e220008000800 */
[----:B------:R-:W2:Y:S01]  /*24c0*/  LDCU.64 UR12, c[0x0][0x3a0] ;  /* 0x00007400ff0c77ac */ /* 0x000ea20008000a00 */
[----:B0-----:R-:W-:-:S05]  /*24d0*/  IMAD R4, R8, UR5, RZ ;  /* 0x0000000508047c24 */ /* 0x001fca000f8e02ff */
[----:B------:R-:W-:-:S04]  /*24e0*/  IADD3 R11, P0, PT, R4, R11, RZ ;  /* 0x0000000b040b7210 */ /* 0x000fc80007f1e0ff */
[----:B------:R-:W-:Y:S02]  /*24f0*/  LEA.HI.X.SX32 R10, R4, R10, 0x1, P0 ;  /* 0x0000000a040a7211 */ /* 0x000fe400000f0eff */
[----:B--2---:R-:W-:-:S04]  /*2500*/  LEA R4, P0, R11, UR12, 0x2 ;  /* 0x0000000c0b047c11 */ /* 0x004fc8000f8010ff */
[----:B------:R-:W-:-:S06]  /*2510*/  LEA.HI.X R5, R11, UR13, R10, 0x2, P0 ;  /* 0x0000000d0b057c11 */ /* 0x000fcc00080f140a */
[----:B------:R-:W2:Y:S01]  /*2520*/  LDG.E R5, desc[UR8][R4.64] ;  /* 0x0000000804057981 */ /* 0x000ea2000c1e1900 */
[----:B------:R-:W0:Y:S01]  /*2530*/  S2UR UR6, SR_CgaCtaId ;  /* 0x00000000000679c3 */ /* 0x000e220000008800 */
[----:B------:R-:W-:Y:S02]  /*2540*/  UMOV UR5, 0x400 ;  /* 0x0000040000057882 */ /* 0x000fe40000000000 */
[----:B0-----:R-:W-:-:S06]  /*2550*/  ULEA UR5, UR6, UR5, 0x18 ;  /* 0x0000000506057291 */ /* 0x001fcc000f8ec0ff */
[----:B------:R-:W-:-:S06]  /*2560*/  LEA R8, R8, UR5, 0x2 ;  /* 0x0000000508087c11 */ /* 0x000fcc000f8e10ff */
[----:B------:R-:W2:Y:S02]  /*2570*/  LDS R8, [R8] ;  /* 0x0000000008087984 */ /* 0x000ea40000000800 */
[----:B--2---:R-:W-:-:S04]  /*2580*/  FMUL R6, R8, R5 ;  /* 0x0000000508067220 */ /* 0x004fc80000400000 */
[----:B-1----:R-:W-:-:S07]  /*2590*/  FFMA R19, R0, R6, R19 ;  /* 0x0000000600137223 */ /* 0x002fce0000000013 */
.L_x_23:
[----:B------:R-:W0:Y:S01]  /*25a0*/  LDCU.64 UR12, c[0x0][0x390] ;  /* 0x00007200ff0c77ac */ /* 0x000e220008000a00 */
[----:B------:R-:W-:Y:S02]  /*25b0*/  SHF.R.S32.HI R6, RZ, 0x1f, R25 ;  /* 0x0000001fff067819 */ /* 0x000fe40000011419 */
[----:B------:R-:W-:Y:S01]  /*25c0*/  IADD3 R5, P0, PT, R25, R26, RZ ;  /* 0x0000001a19057210 */ /* 0x000fe20007f1e0ff */
[----:B------:R-:W2:Y:S01]  /*25d0*/  LDCU UR5, c[0x0][0x3b0] ;  /* 0x00007600ff0577ac */ /* 0x000ea20008000800 */
[----:B------:R-:W-:-:S03]  /*25e0*/  IADD3 R26, PT, PT, R26, UR7, RZ ;  /* 0x000000071a1a7c10 */ /* 0x000fc6000fffe0ff */
[----:B------:R-:W-:Y:S01]  /*25f0*/  IMAD.X R6, R6, 0x1, R9, P0 ;  /* 0x0000000106067824 */ /* 0x000fe200000e0609 */
[----:B0-----:R-:W-:-:S04]  /*2600*/  LEA R4, P0, R5, UR12, 0x2 ;  /* 0x0000000c05047c11 */ /* 0x001fc8000f8010ff */
[----:B------:R-:W-:Y:S02]  /*2610*/  LEA.HI.X R5, R5, UR13, R6, 0x2, P0 ;  /* 0x0000000d05057c11 */ /* 0x000fe400080f1406 */
[----:B--2---:R-:W-:-:S03]  /*2620*/  ISETP.GE.AND P0, PT, R26, UR5, PT ;  /* 0x000000051a007c0c */ /* 0x004fc6000bf06270 */
[----:B------:R0:W-:Y:S10]  /*2630*/  STG.E desc[UR8][R4.64], R19 ;  /* 0x0000001304007986 */ /* 0x0001f4000c101908 */
[----:B------:R-:W-:Y:S05]  /*2640*/  @!P0 BRA `(.L_x_26) ;  /* 0xfffffff000c08947 */ /* 0x000fea000383ffff */
[----:B------:R-:W-:Y:S05]  /*2650*/  EXIT ;  /* 0x000000000000794d */ /* 0x000fea0003800000 */
.L_x_15:
[----:B------:R-:W-:Y:S01]  /*2660*/  IMAD.MOV.U32 R11, RZ, RZ, 0x10 ;  /* 0x00000010ff0b7424 */ /* 0x000fe200078e00ff */
[----:B------:R-:W-:Y:S01]  /*2670*/  MOV R6, 0xffffffff ;  /* 0xffffffff00067802 */ /* 0x000fe20000000f00 */
[----:B------:R-:W-:-:S07]  /*2680*/  IMAD.MOV.U32 R13, RZ, RZ, 0x1f ;  /* 0x0000001fff0d7424 */ /* 0x000fce00078e00ff */
[----:B-1----:R-:W-:Y:S05]  /*2690*/  WARPSYNC.COLLECTIVE R6, `(.L_x_27) ;  /* 0x0000000006087348 */ /* 0x002fea0003c00000 */
[----:B-1----:R0:W1:Y:S02]  /*26a0*/  SHFL.BFLY P1, R9, R0, R11, R13 ;  /* 0x0c00000b00097389 */ /* 0x002064000002000d */
[----:B01----:R-:W-:Y:S05]  /*26b0*/  ENDCOLLECTIVE ;  /* 0x000000000000791b */ /* 0x003fea0003800000 */
.L_x_27:
[----:B------:R-:W-:Y:S02]  /*26c0*/  HFMA2 R11, -RZ, RZ, 0, 4.76837158203125e-07 ;  /* 0x00000008ff0b7431 */ /* 0x000fe400000001ff */
[----:B------:R-:W-:-:S04]  /*26d0*/  IMAD.MOV.U32 R5, RZ, RZ, R9 ;  /* 0x000000ffff057224 */ /* 0x000fc800078e0009 */
[----:B------:R-:W-:-:S04]  /*26e0*/  FADD R5, R5, R0 ;  /* 0x0000000005057221 */ /* 0x000fc80000000000 */
[----:B------:R-:W-:-:S07]  /*26f0*/  IMAD.MOV.U32 R0, RZ, RZ, R5 ;  /* 0x000000ffff007224 */ /* 0x000fce00078e0005 */
[----:B------:R-:W-:Y:S05]  /*2700*/  WARPSYNC.COLLECTIVE R6, `(.L_x_28) ;  /* 0x0000000006087348 */ /* 0x000fea0003c00000 */
[----:B------:R0:W1:Y:S02]  /*2710*/  SHFL.BFLY P1, R9, R0, R11, R13 ;  /* 0x0c00000b00097389 */ /* 0x000064000002000d */
[----:B01----:R-:W-:Y:S05]  /*2720*/  ENDCOLLECTIVE ;  /* 0x000000000000791b */ /* 0x003fea0003800000 */
.L_x_28:
[----:B------:R-:W-:Y:S01]  /*2730*/  MOV R11, 0x4 ;  /* 0x00000004000b7802 */ /* 0x000fe20000000f00 */
[----:B------:R-:W-:-:S04]  /*2740*/  IMAD.MOV.U32 R2, RZ, RZ, R9 ;  /* 0x000000ffff027224 */ /* 0x000fc800078e0009 */
[----:B------:R-:W-:-:S04]  /*2750*/  FADD R2, R5, R2 ;  /* 0x0000000205027221 */ /* 0x000fc80000000000 */
[----:B------:R-:W-:-:S07]  /*2760*/  IMAD.MOV.U32 R0, RZ, RZ, R2 ;  /* 0x000000ffff007224 */ /* 0x000fce00078e0002 */
[----:B------:R-:W-:Y:S05]  /*2770*/  WARPSYNC.COLLECTIVE R6, `(.L_x_29) ;  /* 0x0000000006087348 */ /* 0x000fea0003c00000 */
[----:B------:R0:W1:Y:S02]  /*2780*/  SHFL.BFLY P1, R9, R0, R11, R13 ;  /* 0x0c00000b00097389 */ /* 0x000064000002000d */
[----:B01----:R-:W-:Y:S05]  /*2790*/  ENDCOLLECTIVE ;  /* 0x000000000000791b */ /* 0x003fea0003800000 */
.L_x_29:
[----:B------:R-:W-:Y:S02]  /*27a0*/  IMAD.MOV.U32 R11, RZ, RZ, 0x2 ;  /* 0x00000002ff0b7424 */ /* 0x000fe400078e00ff */
[----:B------:R-:W-:-:S04]  /*27b0*/  IMAD.MOV.U32 R7, RZ, RZ, R9 ;  /* 0x000000ffff077224 */ /* 0x000fc800078e0009 */
[----:B------:R-:W-:-:S05]  /*27c0*/  FADD R7, R2, R7 ;  /* 0x0000000702077221 */ /* 0x000fca0000000000 */
[----:B------:R-:W-:-:S07]  /*27d0*/  MOV R0, R7 ;  /* 0x0000000700007202 */ /* 0x000fce0000000f00 */
[----:B------:R-:W-:Y:S05]  /*27e0*/  WARPSYNC.COLLECTIVE R6, `(.L_x_30) ;  /* 0x0000000006087348 */ /* 0x000fea0003c00000 */
[----:B------:R0:W1:Y:S02]  /*27f0*/  SHFL.BFLY P1, R9, R0, R11, R13 ;  /* 0x0c00000b00097389 */ /* 0x000064000002000d */
[----:B01----:R-:W-:Y:S05]  /*2800*/  ENDCOLLECTIVE ;  /* 0x000000000000791b */ /* 0x003fea0003800000 */
.L_x_30:
[----:B------:R-:W-:Y:S01]  /*2810*/  HFMA2 R11, -RZ, RZ, 0, 5.9604644775390625e-08 ;  /* 0x00000001ff0b7431 */ /* 0x000fe200000001ff */
[----:B------:R-:W-:-:S05]  /*2820*/  MOV R4, R9 ;  /* 0x0000000900047202 */ /* 0x000fca0000000f00 */
[----:B------:R-:W-:-:S04]  /*2830*/  FADD R4, R7, R4 ;  /* 0x0000000407047221 */ /* 0x000fc80000000000 */
[----:B------:R-:W-:-:S07]  /*2840*/  IMAD.MOV.U32 R0, RZ, RZ, R4 ;  /* 0x000000ffff007224 */ /* 0x000fce00078e0004 */
[----:B------:R-:W-:Y:S05]  /*2850*/  WARPSYNC.COLLECTIVE R6, `(.L_x_31) ;  /* 0x0000000006087348 */ /* 0x000fea0003c00000 */
[----:B------:R0:W1:Y:S02]  /*2860*/  SHFL.BFLY P1, R9, R0, R11, R13 ;  /* 0x0c00000b00097389 */ /* 0x000064000002000d */
[----:B01----:R-:W-:Y:S05]  /*2870*/  ENDCOLLECTIVE ;  /* 0x000000000000791b */ /* 0x003fea0003800000 */
.L_x_31:
[----:B------:R-:W-:Y:S05]  /*2880*/  BRA `(.L_x_32) ;  /* 0xffffffec00087947 */ /* 0x000fea000383ffff */
        .weak           $__internal_0_$__cuda_sm20_rcp_rn_f32_slowpath
        .type           $__internal_0_$__cuda_sm20_rcp_rn_f32_slowpath,@function
        .size           $__internal_0_$__cuda_sm20_rcp_rn_f32_slowpath,(.L_x_76 - $__internal_0_$__cuda_sm20_rcp_rn_f32_slowpath)
$__internal_0_$__cuda_sm20_rcp_rn_f32_slowpath:
[----:B------:R-:W-:Y:S01]  /*2890*/  IMAD.SHL.U32 R0, R9, 0x2, RZ ;  /* 0x0000000209007824 */ /* 0x000fe200078e00ff */
[----:B------:R-:W-:Y:S04]  /*28a0*/  BSSY.RECONVERGENT B1, `(.L_x_33) ;  /* 0x0000031000017945 */ /* 0x000fe80003800200 */
[----:B------:R-:W-:Y:S02]  /*28b0*/  SHF.R.U32.HI R10, RZ, 0x18, R0 ;  /* 0x00000018ff0a7819 */ /* 0x000fe40000011600 */
[----:B------:R-:W-:Y:S02]  /*28c0*/  MOV R0, R9 ;  /* 0x0000000900007202 */ /* 0x000fe40000000f00 */
[----:B------:R-:W-:-:S13]  /*28d0*/  ISETP.NE.U32.AND P0, PT, R10, RZ, PT ;  /* 0x000000ff0a00720c */ /* 0x000fda0003f05070 */
[----:B------:R-:W-:Y:S05]  /*28e0*/  @P0 BRA `(.L_x_34) ;  /* 0x0000000000280947 */ /* 0x000fea0003800000 */
[----:B------:R-:W-:-:S05]  /*28f0*/  IMAD.SHL.U32 R2, R0, 0x2, RZ ;  /* 0x0000000200027824 */ /* 0x000fca00078e00ff */
[----:B------:R-:W-:-:S13]  /*2900*/  ISETP.NE.AND P0, PT, R2, RZ, PT ;  /* 0x000000ff0200720c */ /* 0x000fda0003f05270 */
[----:B------:R-:W-:Y:S01]  /*2910*/  @P0 FFMA R6, R0, 1.84467440737095516160e+19, RZ ;  /* 0x5f80000000060823 */ /* 0x000fe200000000ff */
[----:B------:R-:W-:Y:S08]  /*2920*/  @!P0 MUFU.RCP R5, R0 ;  /* 0x0000000000058308 */ /* 0x000ff00000001000 */
[----:B------:R-:W0:Y:S02]  /*2930*/  @P0 MUFU.RCP R7, R6 ;  /* 0x0000000600070308 */ /* 0x000e240000001000 */
[----:B0-----:R-:W-:-:S04]  /*2940*/  @P0 FFMA R2, R6, R7, -1 ;  /* 0xbf80000006020423 */ /* 0x001fc80000000007 */
[----:B------:R-:W-:-:S04]  /*2950*/  @P0 FADD.FTZ R2, -R2, -RZ ;  /* 0x800000ff02020221 */ /* 0x000fc80000010100 */
[----:B------:R-:W-:-:S04]  /*2960*/  @P0 FFMA R2, R7, R2, R7 ;  /* 0x0000000207020223 */ /* 0x000fc80000000007 */
[----:B------:R-:W-:Y:S01]  /*2970*/  @P0 FFMA R5, R2, 1.84467440737095516160e+19, RZ ;  /* 0x5f80000002050823 */ /* 0x000fe200000000ff */
[----:B------:R-:W-:Y:S06]  /*2980*/  BRA `(.L_x_35) ;  /* 0x0000000000887947 */ /* 0x000fec0003800000 */
.L_x_34:
[----:B------:R-:W-:-:S04]  /*2990*/  IADD3 R9, PT, PT, R10, -0xfd, RZ ;  /* 0xffffff030a097810 */ /* 0x000fc80007ffe0ff */
[----:B------:R-:W-:-:S13]  /*29a0*/  ISETP.GT.U32.AND P0, PT, R9, 0x1, PT ;  /* 0x000000010900780c */ /* 0x000fda0003f04070 */
[----:B------:R-:W-:Y:S05]  /*29b0*/  @P0 BRA `(.L_x_36) ;  /* 0x0000000000780947 */ /* 0x000fea0003800000 */
[----:B------:R-:W-:Y:S01]  /*29c0*/  LOP3.LUT R2, R0, 0x7fffff, RZ, 0xc0, !PT ;  /* 0x007fffff00027812 */ /* 0x000fe200078ec0ff */
[----:B------:R-:W-:-:S03]  /*29d0*/  IMAD.MOV.U32 R8, RZ, RZ, 0x3 ;  /* 0x00000003ff087424 */ /* 0x000fc600078e00ff */
[----:B------:R-:W-:Y:S02]  /*29e0*/  LOP3.LUT R2, R2, 0x3f800000, RZ, 0xfc, !PT ;  /* 0x3f80000002027812 */ /* 0x000fe400078efcff */
[----:B------:R-:W-:Y:S02]  /*29f0*/  SHF.L.U32 R8, R8, R9, RZ ;  /* 0x0000000908087219 */ /* 0x000fe400000006ff */
[----:B------:R-:W0:Y:S02]  /*2a00*/  MUFU.RCP R5, R2 ;  /* 0x0000000200057308 */ /* 0x000e240000001000 */
[----:B0-----:R-:W-:-:S04]  /*2a10*/  FFMA R6, R2, R5, -1 ;  /* 0xbf80000002067423 */ /* 0x001fc80000000005 */
[----:B------:R-:W-:-:S04]  /*2a20*/  FADD.FTZ R6, -R6, -RZ ;  /* 0x800000ff06067221 */ /* 0x000fc80000010100 */
[CCC-:B------:R-:W-:Y:S01]  /*2a30*/  FFMA.RM R7, R5.reuse, R6.reuse, R5.reuse ;  /* 0x0000000605077223 */ /* 0x1c0fe20000004005 */
[----:B------:R-:W-:-:S04]  /*2a40*/  FFMA.RP R6, R5, R6, R5 ;  /* 0x0000000605067223 */ /* 0x000fc80000008005 */
[C---:B------:R-:W-:Y:S02]  /*2a50*/  LOP3.LUT R5, R7.reuse, 0x7fffff, RZ, 0xc0, !PT ;  /* 0x007fffff07057812 */ /* 0x040fe400078ec0ff */
[----:B------:R-:W-:Y:S02]  /*2a60*/  FSETP.NEU.FTZ.AND P0, PT, R7, R6, PT ;  /* 0x000000060700720b */ /* 0x000fe40003f1d000 */
[----:B------:R-:W-:Y:S02]  /*2a70*/  LOP3.LUT R5, R5, 0x800000, RZ, 0xfc, !PT ;  /* 0x0080000005057812 */ /* 0x000fe400078efcff */
[----:B------:R-:W-:Y:S02]  /*2a80*/  SEL R6, RZ, 0xffffffff, !P0 ;  /* 0xffffffffff067807 */ /* 0x000fe40004000000 */
[----:B------:R-:W-:Y:S02]  /*2a90*/  LOP3.LUT R8, R8, R5, RZ, 0xc0, !PT ;  /* 0x0000000508087212 */ /* 0x000fe400078ec0ff */
[----:B------:R-:W-:-:S02]  /*2aa0*/  IADD3 R6, PT, PT, -R6, RZ, RZ ;  /* 0x000000ff06067210 */ /* 0x000fc40007ffe1ff */
[-C--:B------:R-:W-:Y:S02]  /*2ab0*/  SHF.R.U32.HI R8, RZ, R9.reuse, R8 ;  /* 0x00000009ff087219 */ /* 0x080fe40000011608 */
[----:B------:R-:W-:Y:S02]  /*2ac0*/  LOP3.LUT P1, RZ, R6, R9, R5, 0xf8, !PT ;  /* 0x0000000906ff7212 */ /* 0x000fe4000782f805 */
[C---:B------:R-:W-:Y:S02]  /*2ad0*/  LOP3.LUT P0, RZ, R8.reuse, 0x1, RZ, 0xc0, !PT ;  /* 0x0000000108ff7812 */ /* 0x040fe4000780c0ff */
[----:B------:R-:W-:-:S04]  /*2ae0*/  LOP3.LUT P2, RZ, R8, 0x2, RZ, 0xc0, !PT ;  /* 0x0000000208ff7812 */ /* 0x000fc8000784c0ff */
[----:B------:R-:W-:Y:S02]  /*2af0*/  PLOP3.LUT P0, PT, P0, P1, P2, 0xe0, 0x0 ;  /* 0x000000000000781c */ /* 0x000fe40000703c20 */
[----:B------:R-:W-:Y:S02]  /*2b00*/  LOP3.LUT P1, RZ, R0, 0x7fffff, RZ, 0xc0, !PT ;  /* 0x007fffff00ff7812 */ /* 0x000fe4000782c0ff */
[----:B------:R-:W-:-:S05]  /*2b10*/  SEL R2, RZ, 0x1, !P0 ;  /* 0x00000001ff027807 */ /* 0x000fca0004000000 */
[----:B------:R-:W-:-:S05]  /*2b20*/  IMAD.MOV R2, RZ, RZ, -R2 ;  /* 0x000000ffff027224 */ /* 0x000fca00078e0a02 */
[----:B------:R-:W-:Y:S02]  /*2b30*/  ISETP.GE.AND P0, PT, R2, RZ, PT ;  /* 0x000000ff0200720c */ /* 0x000fe40003f06270 */
[----:B------:R-:W-:-:S04]  /*2b40*/  IADD3 R2, PT, PT, R10, -0xfc, RZ ;  /* 0xffffff040a027810 */ /* 0x000fc80007ffe0ff */
[----:B------:R-:W-:-:S07]  /*2b50*/  SHF.R.U32.HI R5, RZ, R2, R5 ;  /* 0x00000002ff057219 */ /* 0x000fce0000011605 */
[----:B------:R-:W-:-:S05]  /*2b60*/  @!P0 VIADD R5, R5, 0x1 ;  /* 0x0000000105058836 */ /* 0x000fca0000000000 */
[----:B------:R-:W-:-:S04]  /*2b70*/  @!P1 SHF.L.U32 R5, R5, 0x1, RZ ;  /* 0x0000000105059819 */ /* 0x000fc800000006ff */
[----:B------:R-:W-:Y:S01]  /*2b80*/  LOP3.LUT R5, R5, 0x80000000, R0, 0xf8, !PT ;  /* 0x8000000005057812 */ /* 0x000fe200078ef800 */
[----:B------:R-:W-:Y:S06]  /*2b90*/  BRA `(.L_x_35) ;  /* 0x0000000000047947 */ /* 0x000fec0003800000 */
.L_x_36:
[----:B------:R0:W1:Y:S02]  /*2ba0*/  MUFU.RCP R5, R0 ;  /* 0x0000000000057308 */ /* 0x0000640000001000 */
.L_x_35:
[----:B------:R-:W-:Y:S05]  /*2bb0*/  BSYNC.RECONVERGENT B1 ;  /* 0x0000000000017941 */ /* 0x000fea0003800200 */
.L_x_33:
[----:B01----:R-:W-:Y:S02]  /*2bc0*/  IMAD.MOV.U32 R0, RZ, RZ, R5 ;  /* 0x000000ffff007224 */ /* 0x003fe400078e0005 */
[----:B------:R-:W-:-:S04]  /*2bd0*/  HFMA2 R5, -RZ, RZ, 0, 0 ;  /* 0x00000000ff057431 */ /* 0x000fc800000001ff */
[----:B------:R-:W-:Y:S05]  /*2be0*/  RET.REL.NODEC R4 `(_Z26multihead_attention_kerneliPfS_S_S_iiiif) ;  /* 0xffffffd404047950 */ /* 0x000fea0003c3ffff */
.L_x_37:
[----:B------:R-:W-:-:S00]  /*2bf0*/  BRA `(.L_x_37) ;  /* 0xfffffffc00fc7947 */ /* 0x000fc0000383ffff */
[----:B------:R-:W-:-:S00]  /*2c00*/  NOP ;  /* 0x0000000000007918 */ /* 0x000fc00000000000 */
[----:B------:R-:W-:-:S00]  /*2c10*/  NOP ;  /* 0x0000000000007918 */ /* 0x000fc00000000000 */
[----:B------:R-:W-:-:S00]  /*2c20*/  NOP ;  /* 0x0000000000007918 */ /* 0x000fc00000000000 */
[----:B------:R-:W-:-:S00]  /*2c30*/  NOP ;  /* 0x0000000000007918 */ /* 0x000fc00000000000 */
[----:B------:R-:W-:-:S00]  /*2c40*/  NOP ;  /* 0x0000000000007918 */ /* 0x000fc00000000000 */
[----:B------:R-:W-:-:S00]  /*2c50*/  NOP ;  /* 0x0000000000007918 */ /* 0x000fc00000000000 */
[----:B------:R-:W-:-:S00]  /*2c60*/  NOP ;  /* 0x0000000000007918 */ /* 0x000fc00000000000 */
[----:B------:R-:W-:-:S00]  /*2c70*/  NOP ;  /* 0x0000000000007918 */ /* 0x000fc00000000000 */
.L_x_76:


//--------------------- .text._Z31multihead_attention_fp16_kerneliP6__halfS0_S0_S0_iiiif --------------------------
	.section	.text._Z31multihead_attention_fp16_kerneliP6__halfS0_S0_S0_iiiif,"ax",@progbits
	.align	128
        .global         _Z31multihead_attention_fp16_kerneliP6__halfS0_S0_S0_iiiif
        .type           _Z31multihead_attention_fp16_kerneliP6__halfS0_S0_S0_iiiif,@function
        .size           _Z31multihead_attention_fp16_kerneliP6__halfS0_S0_S0_iiiif,(.L_x_77 - _Z31multihead_attention_fp16_kerneliP6__halfS0_S0_S0_iiiif)
        .other          _Z31multihead_attention_fp16_kerneliP6__halfS0_S0_S0_iiiif,@"STO_CUDA_ENTRY STV_DEFAULT"
_Z31multihead_attention_fp16_kerneliP6__halfS0_S0_S0_iiiif:
.text._Z31multihead_attention_fp16_kerneliP6__halfS0_S0_S0_iiiif:
        /* <DEDUP_REMOVED lines=11> */
[----:B--2---:R-:W-:-:S12]  /*00b0*/  IMAD R24, R20, R2, RZ ;  /* 0x0000000214187224 */ /* 0x004fd800078e02ff */
        /* <DEDUP_REMOVED lines=19> */
[----:B------:R-:W-:-:S06]  /*01f0*/  IMAD.HI.U32 R5, R5, R11, R4 ;  /* 0x0000000b05057227 */ /* 0x000fcc00078e0004 */
[----:B------:R-:W-:-:S05]  /*0200*/  IMAD.HI.U32 R5, R5, R6, RZ ;  /* 0x0000000605057227 */ /* 0x000fca00078e00ff */
[----:B------:R-:W-:-:S05]  /*0210*/  IADD3 R0, PT, PT, -R5, RZ, RZ ;  /* 0x000000ff05007210 */ /* 0x000fca0007ffe1ff */
[----:B------:R-:W-:-:S05]  /*0220*/  IMAD R0, R7, R0, R6 ;  /* 0x0000000007007224 */ /* 0x000fca00078e0206 */
[----:B------:R-:W-:-:S13]  /*0230*/  ISETP.GT.U32.AND P1, PT, R7, R0, PT ;  /* 0x000000000700720c */ /* 0x000fda0003f24070 */
[----:B------:R-:W-:Y:S02]  /*0240*/  @!P1 IMAD.IADD R0, R0, 0x1, -R7 ;  /* 0x0000000100009824 */ /* 0x000fe400078e0a07 */
[----:B------:R-:W-:Y:S01]  /*0250*/  @!P1 VIADD R5, R5, 0x1 ;  /* 0x0000000105059836 */ /* 0x000fe20000000000 */
[----:B------:R-:W-:Y:S02]  /*0260*/  ISETP.NE.AND P1, PT, R9, RZ, PT ;  /* 0x000000ff0900720c */ /* 0x000fe40003f25270 */
[----:B------:R-:W-:Y:S02]  /*0270*/  ISETP.GE.U32.AND P0, PT, R0, R7, PT ;  /* 0x000000070000720c */ /* 0x000fe40003f06070 */
[----:B------:R-:W-:-:S04]  /*0280*/  LOP3.LUT R0, R20, R9, RZ, 0x3c, !PT ;  /* 0x0000000914007212 */ /* 0x000fc800078e3cff */
[----:B------:R-:W-:Y:S01]  /*0290*/  ISETP.GE.AND P2, PT, R0, RZ, PT ;  /* 0x000000ff0000720c */ /* 0x000fe20003f46270 */
[----:B------:R-:W-:-:S05]  /*02a0*/  VIADD R0, R2, 0xffffffff ;  /* 0xffffffff02007836 */ /* 0x000fca0000000000 */
[----:B------:R-:W-:Y:S02]  /*02b0*/  LEA.HI R0, R0, 0x1, RZ, 0x1d ;  /* 0x0000000100007811 */ /* 0x000fe400078fe8ff */
[----:B------:R-:W-:Y:S02]  /*02c0*/  @P0 IADD3 R5, PT, PT, R5, 0x1, RZ ;  /* 0x0000000105050810 */ /* 0x000fe40007ffe0ff */
[----:B------:R-:W-:-:S03]  /*02d0*/  LOP3.LUT P0, RZ, R0, 0x3, RZ, 0xc0, !PT ;  /* 0x0000000300ff7812 */ /* 0x000fc6000780c0ff */
[----:B------:R-:W-:Y:S01]  /*02e0*/  @!P2 IMAD.MOV R5, RZ, RZ, -R5 ;  /* 0x000000ffff05a224 */ /* 0x000fe200078e0a05 */
[----:B------:R-:W-:-:S05]  /*02f0*/  @!P1 LOP3.LUT R5, RZ, R9, RZ, 0x33, !PT ;  /* 0x00000009ff059212 */ /* 0x000fca00078e33ff */
[----:B------:R-:W-:-:S05]  /*0300*/  IMAD R2, R5, R2, RZ ;  /* 0x0000000205027224 */ /* 0x000fca00078e02ff */
[----:B------:R-:W-:-:S04]  /*0310*/  IADD3 R0, P1, PT, R2, UR5, RZ ;  /* 0x0000000502007c10 */ /* 0x000fc8000ff3e0ff */
[----:B------:R-:W-:-:S09]  /*0320*/  LEA.HI.X.SX32 R2, R2, UR4, 0x1, P1 ;  /* 0x0000000402027c11 */ /* 0x000fd200088f0eff */
.L_x_46:
[----:B-1----:R-:W1:Y:S01]  /*0330*/  LDC R28, c[0x0][0x3b0] ;  /* 0x0000ec00ff1c7b82 */ /* 0x002e620000000800 */
[----:B------:R-:W2:Y:S01]  /*0340*/  LDCU UR4, c[0x0][0x3a8] ;  /* 0x00007500ff0477ac */ /* 0x000ea20008000800 */
[----:B------:R-:W-:Y:S01]  /*0350*/  IMAD.MOV.U32 R27, RZ, RZ, RZ ;  /* 0x000000ffff1b7224 */ /* 0x000fe200078e00ff */
[----:B------:R-:W-:Y:S01]  /*0360*/  CS2R R14, SRZ ;  /* 0x00000000000e7805 */ /* 0x000fe2000001ff00 */
[----:B--2---:R-:W-:Y:S01]  /*0370*/  IMAD R25, R22, UR4, RZ ;  /* 0x0000000416197c24 */ /* 0x004fe2000f8e02ff */
[----:B-1----:R-:W-:-:S04]  /*0380*/  ISETP.GE.U32.AND P1, PT, R28, 0x19, PT ;  /* 0x000000191c00780c */ /* 0x002fc80003f26070 */
[----:B------:R-:W-:-:S04]  /*0390*/  IADD3 R26, P2, PT, R25, R0, RZ ;  /* 0x00000000191a7210 */ /* 0x000fc80007f5e0ff */
[----:B------:R-:W-:-:S05]  /*03a0*/  LEA.HI.X.SX32 R25, R25, R2, 0x1, P2 ;  /* 0x0000000219197211 */ /* 0x000fca00010f0eff */
[----:B------:R-:W-:Y:S05]  /*03b0*/  @!P1 BRA `(.L_x_42) ;  /* 0x0000000800309947 */ /* 0x000fea0003800000 */
[----:B------:R-:W-:Y:S02]  /*03c0*/  HFMA2 R27, -RZ, RZ, 0, 0 ;  /* 0x00000000ff1b7431 */ /* 0x000fe400000001ff */
[----:B------:R-:W-:Y:S01]  /*03d0*/  IMAD.MOV.U32 R29, RZ, RZ, RZ ;  /* 0x000000ffff1d7224 */ /* 0x000fe200078e00ff */
[----:B------:R-:W-:-:S07]  /*03e0*/  CS2R R14, SRZ ;  /* 0x00000000000e7805 */ /* 0x000fce000001ff00 */
.L_x_43:
[----:B------:R-:W1:Y:S01]  /*03f0*/  LDC.64 R4, c[0x0][0x388] ;  /* 0x0000e200ff047b82 */ /* 0x000e620000000a00 */
[----:B------:R-:W-:Y:S02]  /*0400*/  IADD3 R6, P2, PT, R27, R26, RZ ;  /* 0x0000001a1b067210 */ /* 0x000fe40007f5e0ff */
[----:B------:R-:W-:Y:S02]  /*0410*/  SHF.R.S32.HI R9, RZ, 0x1f, R24 ;  /* 0x0000001fff097819 */ /* 0x000fe40000011418 */
[----:B------:R-:W-:Y:S01]  /*0420*/  IADD3 R8, P1, PT, R24, R27, RZ ;  /* 0x0000001b18087210 */ /* 0x000fe20007f3e0ff */
[----:B------:R-:W-:Y:S01]  /*0430*/  IMAD.X R7, RZ, RZ, R25, P2 ;  /* 0x000000ffff077224 */ /* 0x000fe200010e0619 */
[C---:B------:R-:W-:Y:S02]  /*0440*/  LEA R12, P2, R6.reuse, UR6, 0x1 ;  /* 0x00000006060c7c11 */ /* 0x040fe4000f8408ff */
[----:B------:R-:W-:Y:S02]  /*0450*/  IADD3.X R9, PT, PT, RZ, R9, RZ, P1, !PT ;  /* 0x00000009ff097210 */ /* 0x000fe40000ffe4ff */
[----:B------:R-:W-:-:S02]  /*0460*/  LEA.HI.X R13, R6, UR7, R7, 0x1, P2 ;  /* 0x00000007060d7c11 */ /* 0x000fc400090f0c07 */
[----:B-1----:R-:W-:-:S04]  /*0470*/  LEA R16, P1, R8, R4, 0x1 ;  /* 0x0000000408107211 */ /* 0x002fc800078208ff */
[----:B------:R-:W-:Y:S02]  /*0480*/  LEA.HI.X R17, R8, R5, R9, 0x1, P1 ;  /* 0x0000000508117211 */ /* 0x000fe400008f0c09 */
[----:B------:R-:W2:Y:S04]  /*0490*/  LDG.E.128 R4, desc[UR8][R12.64] ;  /* 0x000000080c047981 */ /* 0x000ea8000c1e1d00 */
[----:B------:R-:W2:Y:S02]  /*04a0*/  LDG.E.128 R8, desc[UR8][R16.64] ;  /* 0x0000000810087981 */ /* 0x000ea4000c1e1d00 */
[----:B--2---:R-:W-:Y:S02]  /*04b0*/  HMUL2 R8, R8, R4 ;  /* 0x0000000408087232 */ /* 0x004fe40000000000 */
[----:B------:R-:W-:-:S02]  /*04c0*/  HFMA2 R6, R10, R6, -RZ ;  /* 0x000000060a067231 */ /* 0x000fc400001000ff */
[----:B------:R-:W-:Y:S02]  /*04d0*/  HMUL2 R9, R9, R5 ;  /* 0x0000000509097232 */ /* 0x000fe40000000000 */
[----:B------:R-:W-:-:S03]  /*04e0*/  HADD2.F32 R30, -RZ, R8.H0_H0 ;  /* 0x20000008ff1e7230 */ /* 0x000fc60000004100 */
[--C-:B------:R-:W-:Y:S01]  /*04f0*/  HADD2.F32 R32, -RZ, R9.reuse.H1_H1 ;  /* 0x30000009ff207230 */ /* 0x100fe20000004100 */
[----:B------:R1:W2:Y:S01]  /*0500*/  F2F.F64.F32 R18, R30 ;  /* 0x0000001e00127310 */ /* 0x0002a20000201800 */
[----:B------:R-:W-:Y:S02]  /*0510*/  HADD2.F32 R33, -RZ, R6.H1_H1 ;  /* 0x30000006ff217230 */ /* 0x000fe40000004100 */
[----:B-1----:R-:W-:Y:S01]  /*0520*/  HADD2.F32 R30, -RZ, R8.H1_H1 ;  /* 0x30000008ff1e7230 */ /* 0x002fe20000004100 */
[----:B--2---:R-:W-:Y:S01]  /*0530*/  DADD R18, R18, R14 ;  /* 0x0000000012127229 */ /* 0x004fe2000000000e */
[----:B------:R-:W-:Y:S02]  /*0540*/  HADD2.F32 R15, -RZ, R9.H0_H0 ;  /* 0x20000009ff0f7230 */ /* 0x000fe40000004100 */
[----:B------:R-:W-:Y:S02]  /*0550*/  HMUL2 R14, R11, R7 ;  /* 0x000000070b0e7232 */ /* 0x000fe40000000000 */
[----:B------:R-:W-:Y:S01]  /*0560*/  HADD2.F32 R7, -RZ, R6.H0_H0 ;  /* 0x20000006ff077230 */ /* 0x000fe20000004100 */
[----:B------:R-:W1:Y:S02]  /*0570*/  F2F.F64.F32 R4, R15 ;  /* 0x0000000f00047310 */ /* 0x000e640000201800 */
[----:B------:R-:W-:-:S06]  /*0580*/  HADD2.F32 R31, -RZ, R14.H0_H0 ;  /* 0x2000000eff1f7230 */ /* 0x000fcc0000004100 */
[----:B------:R-:W2:Y:S01]  /*0590*/  F2F.F64.F32 R10, R7 ;  /* 0x00000007000a7310 */ /* 0x000ea20000201800 */
[----:B-1----:R-:W-:-:S07]  /*05a0*/  DADD R18, R18, R4 ;  /* 0x0000000012127229 */ /* 0x002fce0000000004 */
[----:B------:R-:W1:Y:S01]  /*05b0*/  F2F.F64.F32 R4, R31 ;  /* 0x0000001f00047310 */ /* 0x000e620000201800 */
[----:B--2---:R-:W-:-:S07]  /*05c0*/  DADD R10, R18, R10 ;  /* 0x00000000120a7229 */ /* 0x004fce000000000a */
[----:B------:R-:W2:Y:S01]  /*05d0*/  F2F.F64.F32 R18, R30 ;  /* 0x0000001e00127310 */ /* 0x000ea20000201800 */
[----:B-1----:R-:W-:-:S07]  /*05e0*/  DADD R10, R10, R4 ;  /* 0x000000000a0a7229 */ /* 0x002fce0000000004 */
[----:B------:R-:W1:Y:S01]  /*05f0*/  F2F.F64.F32 R4, R32 ;  /* 0x0000002000047310 */ /* 0x000e620000201800 */
[----:B--2---:R-:W-:-:S07]  /*0600*/  DADD R10, R10, R18 ;  /* 0x000000000a0a7229 */ /* 0x004fce0000000012 */
[----:B------:R-:W2:Y:S01]  /*0610*/  F2F.F64.F32 R18, R33 ;  /* 0x0000002100127310 */ /* 0x000ea20000201800 */
[----:B-1----:R-:W-:Y:S02]  /*0620*/  DADD R4, R10, R4 ;  /* 0x000000000a047229 */ /* 0x002fe40000000004 */
[----:B------:R-:W3:Y:S06]  /*0630*/  LDG.E.128 R8, desc[UR8][R16.64+0x10] ;  /* 0x0000100810087981 */ /* 0x000eec000c1e1d00 */
[----:B--2---:R-:W-:Y:S02]  /*0640*/  DADD R18, R4, R18 ;  /* 0x0000000004127229 */ /* 0x004fe40000000012 */
[----:B------:R-:W3:Y:S01]  /*0650*/  LDG.E.128 R4, desc[UR8][R12.64+0x10] ;  /* 0x000010080c047981 */ /* 0x000ee2000c1e1d00 */
[----:B------:R-:W-:-:S04]  /*0660*/  HADD2.F32 R30, -RZ, R14.H1_H1 ;  /* 0x3000000eff1e7230 */ /* 0x000fc80000004100 */
[----:B------:R-:W1:Y:S02]  /*0670*/  F2F.F64.F32 R14, R30 ;  /* 0x0000001e000e7310 */ /* 0x000e640000201800 */
[----:B-1----:R-:W-:Y:S01]  /*0680*/  DADD R18, R18, R14 ;  /* 0x0000000012127229 */ /* 0x002fe2000000000e */
[----:B---3--:R-:W-:Y:S02]  /*0690*/  HMUL2 R15, R8, R4 ;  /* 0x00000004080f7232 */ /* 0x008fe40000000000 */
[----:B------:R-:W-:Y:S02]  /*06a0*/  HFMA2 R6, R10, R6, -RZ ;  /* 0x000000060a067231 */ /* 0x000fe400001000ff */
[----:B------:R-:W-:Y:S02]  /*06b0*/  HMUL2 R10, R9, R5 ;  /* 0x00000005090a7232 */ /* 0x000fe40000000000 */
[----:B------:R-:W-:-:S04]  /*06c0*/  HADD2.F32 R31, -RZ, R15.H0_H0 ;  /* 0x2000000fff1f7230 */ /* 0x000fc80000004100 */
[----:B------:R-:W1:Y:S01]  /*06d0*/  F2F.F64.F32 R8, R31 ;  /* 0x0000001f00087310 */ /* 0x000e620000201800 */
[----:B------:R-:W-:Y:S02]  /*06e0*/  HADD2.F32 R32, -RZ, R10.H0_H0 ;  /* 0x2000000aff207230 */ /* 0x000fe40000004100 */
[----:B------:R-:W-:Y:S02]  /*06f0*/  HMUL2 R14, R11, R7 ;  /* 0x000000070b0e7232 */ /* 0x000fe40000000000 */
[----:B------:R-:W-:-:S03]  /*0700*/  HADD2.F32 R7, -RZ, R6.H0_H0 ;  /* 0x20000006ff077230 */ /* 0x000fc60000004100 */
[----:B------:R-:W2:Y:S01]  /*0710*/  F2F.F64.F32 R4, R32 ;  /* 0x0000002000047310 */ /* 0x000ea20000201800 */
[----:B------:R-:W-:Y:S01]  /*0720*/  HADD2.F32 R11, -RZ, R14.H0_H0 ;  /* 0x2000000eff0b7230 */ /* 0x000fe20000004100 */
[----:B-1----:R-:W-:-:S06]  /*0730*/  DADD R8, R18, R8 ;  /* 0x0000000012087229 */ /* 0x002fcc0000000008 */
[----:B------:R-:W1:Y:S01]  /*0740*/  F2F.F64.F32 R18, R7 ;  /* 0x0000000700127310 */ /* 0x000e620000201800 */
[----:B------:R-:W-:Y:S01]  /*0750*/  HADD2.F32 R15, -RZ, R15.H1_H1 ;  /* 0x3000000fff0f7230 */ /* 0x000fe20000004100 */
[----:B--2---:R-:W-:-:S06]  /*0760*/  DADD R8, R8, R4 ;  /* 0x0000000008087229 */ /* 0x004fcc0000000004 */
[----:B------:R-:W2:Y:S01]  /*0770*/  F2F.F64.F32 R4, R11 ;  /* 0x0000000b00047310 */ /* 0x000ea20000201800 */
[----:B------:R-:W-:Y:S01]  /*0780*/  HADD2.F32 R30, -RZ, R10.H1_H1 ;  /* 0x3000000aff1e7230 */ /* 0x000fe20000004100 */
[----:B-1----:R-:W-:-:S06]  /*0790*/  DADD R8, R8, R18 ;  /* 0x0000000008087229 */ /* 0x002fcc0000000012 */
[----:B------:R-:W1:Y:S02]  /*07a0*/  F2F.F64.F32 R18, R15 ;  /* 0x0000000f00127310 */ /* 0x000e640000201800 */
[----:B--2---:R-:W-:-:S06]  /*07b0*/  DADD R8, R8, R4 ;  /* 0x0000000008087229 */ /* 0x004fcc0000000004 */
[----:B------:R-:W2:Y:S01]  /*07c0*/  F2F.F64.F32 R4, R30 ;  /* 0x0000001e00047310 */ /* 0x000ea20000201800 */
[----:B------:R-:W-:Y:S01]  /*07d0*/  HADD2.F32 R31, -RZ, R6.H1_H1 ;  /* 0x30000006ff1f7230 */ /* 0x000fe20000004100 */
[----:B-1----:R-:W-:-:S06]  /*07e0*/  DADD R8, R8, R18 ;  /* 0x0000000008087229 */ /* 0x002fcc0000000012 */
[----:B------:R-:W1:Y:S02]  /*07f0*/  F2F.F64.F32 R18, R31 ;  /* 0x0000001f00127310 */ /* 0x000e640000201800 */
[----:B--2---:R-:W-:Y:S02]  /*0800*/  DADD R4, R8, R4 ;  /* 0x0000000008047229 */ /* 0x004fe40000000004 */
[----:B------:R-:W2:Y:S06]  /*0810*/  LDG.E.128 R8, desc[UR8][R16.64+0x20] ;  /* 0x0000200810087981 */ /* 0x000eac000c1e1d00 */
[----:B-1----:R-:W-:-:S02]  /*0820*/  DADD R18, R4, R18 ;  /* 0x0000000004127229 */ /* 0x002fc40000000012 */
[----:B------:R-:W2:Y:S01]  /*0830*/  LDG.E.128 R4, desc[UR8][R12.64+0x20] ;  /* 0x000020080c047981 */ /* 0x000ea2000c1e1d00 */
[----:B------:R-:W-:-:S04]  /*0840*/  HADD2.F32 R32, -RZ, R14.H1_H1 ;  /* 0x3000000eff207230 */ /* 0x000fc80000004100 */
[----:B------:R-:W1:Y:S02]  /*0850*/  F2F.F64.F32 R14, R32 ;  /* 0x00000020000e7310 */ /* 0x000e640000201800 */
[----:B-1----:R-:W-:Y:S01]  /*0860*/  DADD R14, R18, R14 ;  /* 0x00000000120e7229 */ /* 0x002fe2000000000e */
[----:B------:R-:W3:Y:S01]  /*0870*/  LDG.E.128 R16, desc[UR8][R16.64+0x30] ;  /* 0x0000300810107981 */ /* 0x000ee2000c1e1d00 */
[----:B--2---:R-:W-:Y:S02]  /*0880*/  HMUL2 R4, R8, R4 ;  /* 0x0000000408047232 */ /* 0x004fe40000000000 */
[----:B------:R-:W-:-:S03]  /*0890*/  HFMA2 R5, R9, R5, -RZ ;  /* 0x0000000509057231 */ /* 0x000fc600001000ff */
[----:B------:R-:W-:-:S04]  /*08a0*/  HADD2.F32 R33, -RZ, R4.H0_H0 ;  /* 0x20000004ff217230 */ /* 0x000fc80000004100 */
[----:B------:R-:W1:Y:S02]  /*08b0*/  F2F.F64.F32 R8, R33 ;  /* 0x0000002100087310 */ /* 0x000e640000201800 */
[----:B-1----:R-:W-:Y:S01]  /*08c0*/  DADD R8, R14, R8 ;  /* 0x000000000e087229 */ /* 0x002fe20000000008 */
[----:B------:R-:W3:Y:S01]  /*08d0*/  LDG.E.128 R12, desc[UR8][R12.64+0x30] ;  /* 0x000030080c0c7981 */ /* 0x000ee2000c1e1d00 */
[----:B------:R-:W-:-:S06]  /*08e0*/  HADD2.F32 R30, -RZ, R5.H0_H0 ;  /* 0x20000005ff1e7230 */ /* 0x000fcc0000004100 */
[----:B------:R-:W1:Y:S01]  /*08f0*/  F2F.F64.F32 R30, R30 ;  /* 0x0000001e001e7310 */ /* 0x000e620000201800 */
[----:B------:R-:W-:Y:S02]  /*0900*/  HMUL2 R6, R10, R6 ;  /* 0x000000060a067232 */ /* 0x000fe40000000000 */
[----:B------:R-:W-:Y:S01]  /*0910*/  HMUL2 R7, R11, R7 ;  /* 0x000000070b077232 */ /* 0x000fe20000000000 */
[----:B-1----:R-:W-:Y:S02]  /*0920*/  DADD R8, R8, R30 ;  /* 0x0000000008087229 */ /* 0x002fe4000000001e */
[----:B------:R-:W-:-:S04]  /*0930*/  HADD2.F32 R31, -RZ, R6.H0_H0 ;  /* 0x20000006ff1f7230 */ /* 0x000fc80000004100 */
[----:B------:R-:W1:Y:S01]  /*0940*/  F2F.F64.F32 R10, R31 ;  /* 0x0000001f000a7310 */ /* 0x000e620000201800 */
[----:B------:R-:W-:Y:S01]  /*0950*/  HADD2.F32 R32, -RZ, R7.H0_H0 ;  /* 0x20000007ff207230 */ /* 0x000fe20000004100 */
[----:B-1----:R-:W-:-:S06]  /*0960*/  DADD R10, R8, R10 ;  /* 0x00000000080a7229 */ /* 0x002fcc000000000a */
[----:B------:R-:W1:Y:S02]  /*0970*/  F2F.F64.F32 R8, R32 ;  /* 0x0000002000087310 */ /* 0x000e640000201800 */
[----:B-1----:R-:W-:Y:S01]  /*0980*/  DADD R8, R10, R8 ;  /* 0x000000000a087229 */ /* 0x002fe20000000008 */
[----:B------:R-:W-:-:S06]  /*0990*/  HADD2.F32 R10, -RZ, R4.H1_H1 ;  /* 0x30000004ff0a7230 */ /* 0x000fcc0000004100 */
[----:B------:R-:W1:Y:S02]  /*09a0*/  F2F.F64.F32 R10, R10 ;  /* 0x0000000a000a7310 */ /* 0x000e640000201800 */
[----:B-1----:R-:W-:Y:S01]  /*09b0*/  DADD R8, R8, R10 ;  /* 0x0000000008087229 */ /* 0x002fe2000000000a */
[----:B------:R-:W-:-:S05]  /*09c0*/  HADD2.F32 R11, -RZ, R5.H1_H1 ;  /* 0x30000005ff0b7230 */ /* 0x000fca0000004100 */
[----:B------:R-:W1:Y:S01]  /*09d0*/  F2F.F64.F32 R4, R11 ;  /* 0x0000000b00047310 */ /* 0x000e620000201800 */
[----:B------:R-:W-:Y:S02]  /*09e0*/  HADD2.F32 R30, -RZ, R6.H1_H1 ;  /* 0x30000006ff1e7230 */ /* 0x000fe40000004100 */
[----:B------:R-:W-:Y:S01]  /*09f0*/  HADD2.F32 R31, -RZ, R7.H1_H1 ;  /* 0x30000007ff1f7230 */ /* 0x000fe20000004100 */
[----:B-1----:R-:W-:-:S04]  /*0a00*/  DADD R4, R8, R4 ;  /* 0x0000000008047229 */ /* 0x002fc80000000004 */
[----:B------:R-:W1:Y:S08]  /*0a10*/  F2F.F64.F32 R8, R30 ;  /* 0x0000001e00087310 */ /* 0x000e700000201800 */
[----:B------:R-:W2:Y:S01]  /*0a20*/  F2F.F64.F32 R6, R31 ;  /* 0x0000001f00067310 */ /* 0x000ea20000201800 */
[----:B-1----:R-:W-:-:S08]  /*0a30*/  DADD R4, R4, R8 ;  /* 0x0000000004047229 */ /* 0x002fd00000000008 */
[----:B--2---:R-:W-:Y:S01]  /*0a40*/  DADD R6, R4, R6 ;  /* 0x0000000004067229 */ /* 0x004fe20000000006 */
[----:B------:R-:W-:Y:S01]  /*0a50*/  VIADD R29, R29, 0x4 ;  /* 0x000000041d1d7836 */ /* 0x000fe20000000000 */
[----:B------:R-:W-:Y:S01]  /*0a60*/  IADD3 R27, PT, PT, R27, 0x20, RZ ;  /* 0x000000201b1b7810 */ /* 0x000fe20007ffe0ff */
[----:B---3--:R-:W-:Y:S02]  /*0a70*/  HMUL2 R12, R16, R12 ;  /* 0x0000000c100c7232 */ /* 0x008fe40000000000 */
[----:B------:R-:W-:-:S03]  /*0a80*/  HFMA2 R13, R17, R13, -RZ ;  /* 0x0000000d110d7231 */ /* 0x000fc600001000ff */
[----:B------:R-:W-:-:S04]  /*0a90*/  HADD2.F32 R10, -RZ, R12.H0_H0 ;  /* 0x2000000cff0a7230 */ /* 0x000fc80000004100 */
[----:B------:R-:W1:Y:S01]  /*0aa0*/  F2F.F64.F32 R8, R10 ;  /* 0x0000000a00087310 */ /* 0x000e620000201800 */
[----:B------:R-:W-:Y:S02]  /*0ab0*/  HADD2.F32 R11, -RZ, R13.H0_H0 ;  /* 0x2000000dff0b7230 */ /* 0x000fe40000004100 */
[----:B------:R-:W-:Y:S02]  /*0ac0*/  HMUL2 R14, R18, R14 ;  /* 0x0000000e120e7232 */ /* 0x000fe40000000000 */
[----:B------:R-:W-:-:S03]  /*0ad0*/  HFMA2 R15, R19, R15, -RZ ;  /* 0x0000000f130f7231 */ /* 0x000fc600001000ff */
[----:B------:R-:W2:Y:S01]  /*0ae0*/  F2F.F64.F32 R4, R11 ;  /* 0x0000000b00047310 */ /* 0x000ea20000201800 */
[----:B------:R-:W-:Y:S01]  /*0af0*/  HADD2.F32 R16, -RZ, R14.H0_H0 ;  /* 0x2000000eff107230 */ /* 0x000fe20000004100 */
[----:B-1----:R-:W-:-:S06]  /*0b00*/  DADD R8, R6, R8 ;  /* 0x0000000006087229 */ /* 0x002fcc0000000008 */
[----:B------:R-:W1:Y:S01]  /*0b10*/  F2F.F64.F32 R6, R16 ;  /* 0x0000001000067310 */ /* 0x000e620000201800 */
[----:B------:R-:W-:Y:S01]  /*0b20*/  HADD2.F32 R17, -RZ, R15.H0_H0 ;  /* 0x2000000fff117230 */ /* 0x000fe20000004100 */
[----:B--2---:R-:W-:-:S06]  /*0b30*/  DADD R8, R8, R4 ;  /* 0x0000000008087229 */ /* 0x004fcc0000000004 */
[----:B------:R-:W2:Y:S01]  /*0b40*/  F2F.F64.F32 R4, R17 ;  /* 0x0000001100047310 */ /* 0x000ea20000201800 */
[----:B------:R-:W-:Y:S01]  /*0b50*/  HADD2.F32 R12, -RZ, R12.H1_H1 ;  /* 0x3000000cff0c7230 */ /* 0x000fe20000004100 */
        /* <DEDUP_REMOVED lines=8> */
[----:B--2---:R-:W-:Y:S01]  /*0be0*/  DADD R4, R8, R4 ;  /* 0x0000000008047229 */ /* 0x004fe20000000004 */
[----:B------:R-:W-:Y:S01]  /*0bf0*/  IADD3 R8, PT, PT, R28, -0x1, RZ ;  /* 0xffffffff1c087810 */ /* 0x000fe20007ffe0ff */
[----:B------:R-:W-:-:S03]  /*0c00*/  HADD2.F32 R11, -RZ, R15.H1_H1 ;  /* 0x3000000fff0b7230 */ /* 0x000fc60000004100 */
[----:B------:R-:W-:-:S03]  /*0c10*/  LEA.HI R8, R8, 0x1, RZ, 0x1d ;  /* 0x0000000108087811 */ /* 0x000fc600078fe8ff */
[----:B-1----:R-:W-:Y:S01]  /*0c20*/  DADD R4, R4, R6 ;  /* 0x0000000004047229 */ /* 0x002fe20000000006 */
[----:B------:R-:W-:Y:S01]  /*0c30*/  LOP3.LUT R6, R8, 0x3ffffffc, RZ, 0xc0, !PT ;  /* 0x3ffffffc08067812 */ /* 0x000fe200078ec0ff */
[----:B------:R-:W1:Y:S03]  /*0c40*/  F2F.F64.F32 R14, R11 ;  /* 0x0000000b000e7310 */ /* 0x000e660000201800 */
[----:B------:R-:W-:-:S03]  /*0c50*/  ISETP.NE.AND P1, PT, R29, R6, PT ;  /* 0x000000061d00720c */ /* 0x000fc60003f25270 */
[----:B-1----:R-:W-:-:S10]  /*0c60*/  DADD R14, R4, R14 ;  /* 0x00000000040e7229 */ /* 0x002fd4000000000e */
[----:B------:R-:W-:Y:S05]  /*0c70*/  @P1 BRA `(.L_x_43) ;  /* 0xfffffff400dc1947 */ /* 0x000fea000383ffff */
.L_x_42:
[----:B------:R-:W-:Y:S05]  /*0c80*/  @!P0 BRA `(.L_x_44) ;  /* 0x0000000400d48947 */ /* 0x000fea0003800000 */
[----:B------:R-:W-:-:S05]  /*0c90*/  VIADD R28, R28, 0xffffffff ;  /* 0xffffffff1c1c7836 */ /* 0x000fca0000000000 */
[C---:B------:R-:W-:Y:S02]  /*0ca0*/  LOP3.LUT P2, RZ, R28.reuse, 0x18, RZ, 0xc0, !PT ;  /* 0x000000181cff7812 */ /* 0x040fe4000784c0ff */
[----:B------:R-:W-:Y:S02]  /*0cb0*/  LOP3.LUT P1, RZ, R28, 0x8, RZ, 0xc0, !PT ;  /* 0x000000081cff7812 */ /* 0x000fe4000782c0ff */
[----:B------:R-:W-:-:S09]  /*0cc0*/  SHF.R.S32.HI R28, RZ, 0x1f, R24 ;  /* 0x0000001fff1c7819 */ /* 0x000fd20000011418 */
        /* <DEDUP_REMOVED lines=14> */
[----:B--2---:R-:W-:-:S05]  /*0db0*/  HMUL2 R4, R8, R4 ;  /* 0x0000000408047232 */ /* 0x004fca0000000000 */
[----:B------:R-:W-:-:S04]  /*0dc0*/  HADD2.F32 R29, -RZ, R4.H0_H0 ;  /* 0x20000004ff1d7230 */ /* 0x000fc80000004100 */
[----:B------:R-:W1:Y:S02]  /*0dd0*/  F2F.F64.F32 R30, R29 ;  /* 0x0000001d001e7310 */ /* 0x000e640000201800 */
[----:B-1----:R-:W-:Y:S01]  /*0de0*/  DADD R30, R14, R30 ;  /* 0x000000000e1e7229 */ /* 0x002fe2000000001e */
[----:B------:R-:W3:Y:S01]  /*0df0*/  LDG.E.128 R12, desc[UR8][R34.64+0x10] ;  /* 0x00001008220c7981 */ /* 0x000ee2000c1e1d00 */
[----:B------:R-:W-:-:S05]  /*0e00*/  HMUL2 R5, R9, R5 ;  /* 0x0000000509057232 */ /* 0x000fca0000000000 */
[----:B------:R-:W-:Y:S02]  /*0e10*/  HADD2.F32 R36, -RZ, R5.H0_H0 ;  /* 0x20000005ff247230 */ /* 0x000fe40000004100 */
[----:B------:R-:W-:Y:S02]  /*0e20*/  HFMA2 R6, R10, R6, -RZ ;  /* 0x000000060a067231 */ /* 0x000fe400001000ff */
[----:B------:R-:W1:Y:S01]  /*0e30*/  F2F.F64.F32 R8, R36 ;  /* 0x0000002400087310 */ /* 0x000e620000201800 */
[----:B------:R-:W-:Y:S02]  /*0e40*/  HMUL2 R7, R11, R7 ;  /* 0x000000070b077232 */ /* 0x000fe40000000000 */
[----:B------:R-:W-:-:S03]  /*0e50*/  HADD2.F32 R37, -RZ, R6.H0_H0 ;  /* 0x20000006ff257230 */ /* 0x000fc60000004100 */
[----:B------:R-:W-:Y:S01]  /*0e60*/  HADD2.F32 R29, -RZ, R7.H0_H0 ;  /* 0x20000007ff1d7230 */ /* 0x000fe20000004100 */
[----:B-1----:R-:W-:Y:S01]  /*0e70*/  DADD R30, R30, R8 ;  /* 0x000000001e1e7229 */ /* 0x002fe20000000008 */
[----:B------:R-:W1:Y:S08]  /*0e80*/  F2F.F64.F32 R8, R37 ;  /* 0x0000002500087310 */ /* 0x000e700000201800 */
[----:B------:R-:W2:Y:S01]  /*0e90*/  F2F.F64.F32 R10, R29 ;  /* 0x0000001d000a7310 */ /* 0x000ea20000201800 */
[----:B-1----:R-:W-:-:S08]  /*0ea0*/  DADD R8, R30, R8 ;  /* 0x000000001e087229 */ /* 0x002fd00000000008 */
[----:B--2---:R-:W-:Y:S01]  /*0eb0*/  DADD R8, R8, R10 ;  /* 0x0000000008087229 */ /* 0x004fe2000000000a */
        /* <DEDUP_REMOVED lines=12> */
[----:B------:R-:W-:Y:S01]  /*0f80*/  IADD3 R27, PT, PT, R27, 0x10, RZ ;  /* 0x000000101b1b7810 */ /* 0x000fe20007ffe0ff */
[----:B---3--:R-:W-:Y:S02]  /*0f90*/  HMUL2 R12, R16, R12 ;  /* 0x0000000c100c7232 */ /* 0x008fe40000000000 */
[----:B------:R-:W-:-:S03]  /*0fa0*/  HMUL2 R13, R17, R13 ;  /* 0x0000000d110d7232 */ /* 0x000fc60000000000 */
        /* <DEDUP_REMOVED lines=20> */
[----:B------:R-:W1:Y:S01]  /*10f0*/  F2F.F64.F32 R6, R10 ;  /* 0x0000000a00067310 */ /* 0x000e620000201800 */
[----:B------:R-:W-:Y:S01]  /*1100*/  HADD2.F32 R11, -RZ, R15.H1_H1 ;  /* 0x3000000fff0b7230 */ /* 0x000fe20000004100 */
[----:B--2---:R-:W-:-:S06]  /*1110*/  DADD R4, R8, R4 ;  /* 0x0000000008047229 */ /* 0x004fcc0000000004 */
[----:B------:R-:W2:Y:S02]  /*1120*/  F2F.F64.F32 R14, R11 ;  /* 0x0000000b000e7310 */ /* 0x000ea40000201800 */
[----:B-1----:R-:W-:-:S08]  /*1130*/  DADD R4, R4, R6 ;  /* 0x0000000004047229 */ /* 0x002fd00000000006 */
[----:B--2---:R-:W-:-:S11]  /*1140*/  DADD R14, R4, R14 ;  /* 0x00000000040e7229 */ /* 0x004fd6000000000e */
.L_x_45:
[----:B------:R-:W-:Y:S05]  /*1150*/  @P1 BRA `(.L_x_44) ;  /* 0x0000000000a01947 */ /* 0x000fea0003800000 */
        /* <DEDUP_REMOVED lines=11> */
[----:B------:R-:W2:Y:S02]  /*1210*/  LDG.E.128 R8, desc[UR8][R16.64] ;  /* 0x0000000810087981 */ /* 0x000ea4000c1e1d00 */
[----:B--2---:R-:W-:Y:S02]  /*1220*/  HMUL2 R12, R8, R4 ;  /* 0x00000004080c7232 */ /* 0x004fe40000000000 */
[----:B------:R-:W-:-:S02]  /*1230*/  HFMA2 R13, R9, R5, -RZ ;  /* 0x00000005090d7231 */ /* 0x000fc400001000ff */
[----:B------:R-:W-:Y:S02]  /*1240*/  HMUL2 R10, R10, R6 ;  /* 0x000000060a0a7232 */ /* 0x000fe40000000000 */
[----:B------:R-:W-:Y:S02]  /*1250*/  HFMA2 R11, R11, R7, -RZ ;  /* 0x000000070b0b7231 */ /* 0x000fe400001000ff */
[----:B------:R-:W-:Y:S02]  /*1260*/  HADD2.F32 R18, -RZ, R12.H0_H0 ;  /* 0x2000000cff127230 */ /* 0x000fe40000004100 */
[----:B------:R-:W-:Y:S02]  /*1270*/  HADD2.F32 R25, -RZ, R10.H0_H0 ;  /* 0x2000000aff197230 */ /* 0x000fe40000004100 */
[----:B------:R-:W1:Y:S01]  /*1280*/  F2F.F64.F32 R8, R18 ;  /* 0x0000001200087310 */ /* 0x000e620000201800 */
[----:B------:R-:W-:Y:S02]  /*1290*/  HADD2.F32 R12, -RZ, R12.H1_H1 ;  /* 0x3000000cff0c7230 */ /* 0x000fe40000004100 */
[----:B------:R-:W-:-:S02]  /*12a0*/  HADD2.F32 R19, -RZ, R13.H0_H0 ;  /* 0x2000000dff137230 */ /* 0x000fc40000004100 */
[----:B------:R-:W-:Y:S02]  /*12b0*/  HADD2.F32 R13, -RZ, R13.H1_H1 ;  /* 0x3000000dff0d7230 */ /* 0x000fe40000004100 */
[----:B------:R-:W-:Y:S01]  /*12c0*/  HADD2.F32 R10, -RZ, R10.H1_H1 ;  /* 0x3000000aff0a7230 */ /* 0x000fe20000004100 */
[----:B------:R-:W2:Y:S01]  /*12d0*/  F2F.F64.F32 R4, R19 ;  /* 0x0000001300047310 */ /* 0x000ea20000201800 */
[----:B-1----:R-:W-:-:S07]  /*12e0*/  DADD R8, R14, R8 ;  /* 0x000000000e087229 */ /* 0x002fce0000000008 */
[----:B------:R-:W1:Y:S01]  /*12f0*/  F2F.F64.F32 R6, R25 ;  /* 0x0000001900067310 */ /* 0x000e620000201800 */
[--C-:B------:R-:W-:Y:S02]  /*1300*/  HADD2.F32 R14, -RZ, R11.reuse.H0_H0 ;  /* 0x2000000bff0e7230 */ /* 0x100fe40000004100 */
[----:B------:R-:W-:Y:S01]  /*1310*/  HADD2.F32 R11, -RZ, R11.H1_H1 ;  /* 0x3000000bff0b7230 */ /* 0x000fe20000004100 */
[----:B--2---:R-:W-:-:S04]  /*1320*/  DADD R4, R8, R4 ;  /* 0x0000000008047229 */ /* 0x004fc80000000004 */
[----:B------:R-:W2:Y:S04]  /*1330*/  F2F.F64.F32 R8, R14 ;  /* 0x0000000e00087310 */ /* 0x000ea80000201800 */
[----:B-1----:R-:W-:-:S04]  /*1340*/  DADD R6, R4, R6 ;  /* 0x0000000004067229 */ /* 0x002fc80000000006 */
[----:B------:R-:W1:Y:S04]  /*1350*/  F2F.F64.F32 R4, R12 ;  /* 0x0000000c00047310 */ /* 0x000e680000201800 */
[----:B--2---:R-:W-:-:S04]  /*1360*/  DADD R8, R6, R8 ;  /* 0x0000000006087229 */ /* 0x004fc80000000008 */
[----:B------:R-:W-:Y:S04]  /*1370*/  F2F.F64.F32 R14, R11 ;  /* 0x0000000b000e7310 */ /* 0x000fe80000201800 */
[----:B-1----:R-:W-:-:S04]  /*1380*/  DADD R8, R8, R4 ;  /* 0x0000000008087229 */ /* 0x002fc80000000004 */
[----:B------:R-:W1:Y:S08]  /*1390*/  F2F.F64.F32 R6, R13 ;  /* 0x0000000d00067310 */ /* 0x000e700000201800 */
[----:B------:R-:W2:Y:S01]  /*13a0*/  F2F.F64.F32 R4, R10 ;  /* 0x0000000a00047310 */ /* 0x000ea20000201800 */
[----:B-1----:R-:W-:-:S08]  /*13b0*/  DADD R6, R8, R6 ;  /* 0x0000000008067229 */ /* 0x002fd00000000006 */
[----:B--2---:R-:W-:-:S08]  /*13c0*/  DADD R4, R6, R4 ;  /* 0x0000000006047229 */ /* 0x004fd00000000004 */
[----:B------:R-:W-:-:S11]  /*13d0*/  DADD R14, R4, R14 ;  /* 0x00000000040e7229 */ /* 0x000fd6000000000e */
.L_x_44:
[----:B------:R-:W1:Y:S01]  /*13e0*/  LDCU UR4, c[0x0][0x3b8] ;  /* 0x00007700ff0477ac */ /* 0x000e620008000800 */
[----:B------:R-:W2:Y:S01]  /*13f0*/  S2UR UR5, SR_CgaCtaId ;  /* 0x00000000000579c3 */ /* 0x000ea20000008800 */
[----:B------:R-:W3:Y:S01]  /*1400*/  LDCU UR10, c[0x0][0x380] ;  /* 0x00007000ff0a77ac */ /* 0x000ee20008000800 */
[----:B-1----:R-:W1:Y:S01]  /*1410*/  F2F.F64.F32 R4, UR4 ;  /* 0x0000000400047d10 */ /* 0x002e620008201800 */
[----:B------:R-:W-:Y:S02]  /*1420*/  UMOV UR4, 0x400 ;  /* 0x0000040000047882 */ /* 0x000fe40000000000 */
[----:B--2---:R-:W-:Y:S01]  /*1430*/  ULEA UR4, UR5, UR4, 0x18 ;  /* 0x0000000405047291 */ /* 0x004fe2000f8ec0ff */
[----:B-1----:R-:W-:-:S05]  /*1440*/  DMUL R14, R4, R14 ;  /* 0x0000000e040e7228 */ /* 0x002fca0000000000 */
[----:B------:R-:W-:Y:S01]  /*1450*/  LEA R5, R22, UR4, 0x2 ;  /* 0x0000000416057c11 */ /* 0x000fe2000f8e10ff */
[----:B0-----:R-:W-:Y:S01]  /*1460*/  IMAD.IADD R22, R3, 0x1, R22 ;  /* 0x0000000103167824 */ /* 0x001fe200078e0216 */
[----:B---3--:R-:W-:-:S04]  /*1470*/  MOV R4, UR10 ;  /* 0x0000000a00047c02 */ /* 0x008fc80008000f00 */
[----:B------:R-:W-:Y:S01]  /*1480*/  ISETP.GT.AND P1, PT, R22, R4, PT ;  /* 0x000000041600720c */ /* 0x000fe20003f24270 */
[----:B------:R-:W0:Y:S02]  /*1490*/  F2F.F32.F64 R14, R14 ;  /* 0x0000000e000e7310 */ /* 0x000e240000301000 */
[----:B0-----:R1:W-:Y:S01]  /*14a0*/  STS [R5], R14 ;  /* 0x0000000e05007388 */ /* 0x0013e20000000800 */
[----:B------:R-:W-:-:S09]  /*14b0*/  FMNMX R21, R14, R21, !PT ;  /* 0x000000150e157209 */ /* 0x000fd20007800000 */
[----:B------:R-:W-:Y:S05]  /*14c0*/  @!P1 BRA `(.L_x_46) ;  /* 0xffffffec00989947 */ /* 0x000fea000383ffff */
[----:B------:R-:W-:Y:S05]  /*14d0*/  BSYNC.RECONVERGENT B1 ;  /* 0x0000000000017941 */ /* 0x000fea0003800200 */
.L_x_41:
[----:B------:R-:W-:Y:S05]  /*14e0*/  BRA `(.L_x_39) ;  /* 0x0000000000347947 */ /* 0x000fea0003800000 */
.L_x_40:
[----:B------:R-:W1:Y:S01]  /*14f0*/  S2R R5, SR_CgaCtaId ;  /* 0x0000000000057919 */ /* 0x000e620000008800 */
[----:B------:R-:W2:Y:S01]  /*1500*/  LDCU UR4, c[0x0][0x3b8] ;  /* 0x00007700ff0477ac */ /* 0x000ea20008000800 */
[----:B------:R-:W-:Y:S01]  /*1510*/  MOV R0, 0x400 ;  /* 0x0000040000007802 */ /* 0x000fe20000000f00 */
[----:B------:R-:W-:Y:S01]  /*1520*/  IMAD.MOV.U32 R21, RZ, RZ, -0x800001 ;  /* 0xff7fffffff157424 */ /* 0x000fe200078e00ff */
[----:B------:R-:W-:Y:S02]  /*1530*/  MOV R2, R23 ;  /* 0x0000001700027202 */ /* 0x000fe40000000f00 */
[----:B-1----:R-:W-:Y:S01]  /*1540*/  LEA R7, R5, R0, 0x18 ;  /* 0x0000000005077211 */ /* 0x002fe200078ec0ff */
[----:B--2---:R-:W-:-:S07]  /*1550*/  FMUL R0, RZ, UR4 ;  /* 0x00000004ff007c20 */ /* 0x004fce0008400000 */
.L_x_47:
[----:B------:R-:W-:Y:S01]  /*1560*/  IMAD R5, R2, 0x4, R7 ;  /* 0x0000000402057824 */ /* 0x000fe200078e0207 */
[----:B0-----:R-:W-:Y:S02]  /*1570*/  IADD3 R2, PT, PT, R3, R2, RZ ;  /* 0x0000000203027210 */ /* 0x001fe40007ffe0ff */
[----:B------:R-:W-:Y:S02]  /*1580*/  FMNMX R21, R0, R21, !PT ;  /* 0x0000001500157209 */ /* 0x000fe40007800000 */
[----:B------:R2:W-:Y:S01]  /*1590*/  STS [R5], R0 ;  /* 0x0000000005007388 */ /* 0x0005e20000000800 */
[----:B------:R-:W-:-:S13]  /*15a0*/  ISETP.GT.AND P0, PT, R2, R4, PT ;  /* 0x000000040200720c */ /* 0x000fda0003f04270 */
[----:B--2---:R-:W-:Y:S05]  /*15b0*/  @!P0 BRA `(.L_x_47) ;  /* 0xfffffffc00e88947 */ /* 0x004fea000383ffff */
.L_x_39:
[----:B------:R-:W-:Y:S05]  /*15c0*/  BSYNC.RECONVERGENT B0 ;  /* 0x0000000000007941 */ /* 0x000fea0003800200 */
.L_x_38:
[----:B------:R-:W-:Y:S01]  /*15d0*/  ISETP.NE.AND P0, PT, R23, RZ, PT ;  /* 0x000000ff1700720c */ /* 0x000fe20003f05270 */
[----:B------:R-:W-:Y:S01]  /*15e0*/  BSSY.RECONVERGENT B0, `(.L_x_48) ;  /* 0x0000021000007945 */ /* 0x000fe20003800200 */
[----:B------:R-:W-:-:S11]  /*15f0*/  IMAD.MOV.U32 R2, RZ, RZ, RZ ;  /* 0x000000ffff027224 */ /* 0x000fd600078e00ff */
[----:B------:R-:W0:Y:S01]  /*1600*/  @!P0 S2R R3, SR_CgaCtaId ;  /* 0x0000000000038919 */ /* 0x000e220000008800 */
[----:B------:R-:W-:-:S04]  /*1610*/  @!P0 MOV R0, 0x400 ;  /* 0x0000040000008802 */ /* 0x000fc80000000f00 */
[----:B0-----:R-:W-:-:S05]  /*1620*/  @!P0 LEA R0, R3, R0, 0x18 ;  /* 0x0000000003008211 */ /* 0x001fca00078ec0ff */
[----:B------:R0:W-:Y:S01]  /*1630*/  @!P0 STS [R0+0x4000], R21 ;  /* 0x0040001500008388 */ /* 0x0001e20000000800 */
[----:B------:R-:W-:Y:S01]  /*1640*/  BAR.SYNC.DEFER_BLOCKING 0x0 ;  /* 0x0000000000007b1d */ /* 0x000fe20000010000 */
[----:B------:R-:W-:-:S13]  /*1650*/  ISETP.GT.AND P0, PT, R23, R4, PT ;  /* 0x000000041700720c */ /* 0x000fda0003f04270 */
[----:B0-----:R-:W-:Y:S05]  /*1660*/  @P0 BRA `(.L_x_49) ;  /* 0x0000000000600947 */ /* 0x001fea0003800000 */
[----:B------:R-:W0:Y:S01]  /*1670*/  S2R R3, SR_CgaCtaId ;  /* 0x0000000000037919 */ /* 0x000e220000008800 */
[----:B------:R-:W-:Y:S01]  /*1680*/  MOV R0, 0x400 ;  /* 0x0000040000007802 */ /* 0x000fe20000000f00 */
[----:B------:R-:W2:Y:S01]  /*1690*/  LDC R10, c[0x0][0x360] ;  /* 0x0000d800ff0a7b82 */ /* 0x000ea20000000800 */
[----:B------:R-:W-:Y:S01]  /*16a0*/  BSSY.RECONVERGENT B1, `(.L_x_50) ;  /* 0x0000013000017945 */ /* 0x000fe20003800200 */
[----:B-1----:R-:W-:Y:S02]  /*16b0*/  MOV R5, R23 ;  /* 0x0000001700057202 */ /* 0x002fe40000000f00 */
[----:B0-----:R-:W-:Y:S02]  /*16c0*/  LEA R12, R3, R0, 0x18 ;  /* 0x00000000030c7211 */ /* 0x001fe400078ec0ff */
[----:B------:R-:W-:-:S03]  /*16d0*/  CS2R R2, SRZ ;  /* 0x0000000000027805 */ /* 0x000fc6000001ff00 */
[----:B------:R0:W1:Y:S04]  /*16e0*/  LDS R0, [R12+0x4000] ;  /* 0x004000000c007984 */ /* 0x0000680000000800 */
.L_x_51:
[----:B------:R-:W-:Y:S01]  /*16f0*/  IMAD R8, R5, 0x4, R12 ;  /* 0x0000000405087824 */ /* 0x000fe200078e020c */
        /* <DEDUP_REMOVED lines=8> */
[----:B------:R-:W-:-:S05]  /*1780*/  ISETP.GT.AND P0, PT, R5, R4, PT ;  /* 0x000000040500720c */ /* 0x000fca0003f04270 */
[----:B------:R-:W1:Y:S01]  /*1790*/  F2F.F64.F32 R6, R11 ;  /* 0x0000000b00067310 */ /* 0x000e620000201800 */
[----:B------:R3:W-:Y:S01]  /*17a0*/  STS [R8], R11 ;  /* 0x0000000b08007388 */ /* 0x0007e20000000800 */
[----:B-1----:R-:W-:-:S06]  /*17b0*/  DADD R2, R6, R2 ;  /* 0x0000000006027229 */ /* 0x002fcc0000000002 */
[----:B---3--:R-:W-:Y:S05]  /*17c0*/  @!P0 BRA `(.L_x_51) ;  /* 0xfffffffc00c88947 */ /* 0x008fea000383ffff */
[----:B------:R-:W-:Y:S05]  /*17d0*/  BSYNC.RECONVERGENT B1 ;  /* 0x0000000000017941 */ /* 0x000fea0003800200 */
.L_x_50:
[----:B------:R2:W3:Y:S02]  /*17e0*/  F2F.F32.F64 R2, R2 ;  /* 0x0000000200027310 */ /* 0x0004e40000301000 */
.L_x_49:
[----:B------:R-:W-:Y:S05]  /*17f0*/  BSYNC.RECONVERGENT B0 ;  /* 0x0000000000007941 */ /* 0x000fea0003800200 */
.L_x_48:
[----:B--23--:R-:W2:Y:S01]  /*1800*/  SHFL.BFLY PT, R3, R2, 0x10, 0x1f ;  /* 0x0e001f0002037f89 */ /* 0x00cea200000e0000 */
[----:B------:R-:W3:Y:S01]  /*1810*/  LDCU UR10, c[0x0][0x360] ;  /* 0x00006c00ff0a77ac */ /* 0x000ee20008000800 */
[----:B------:R-:W-:-:S13]  /*1820*/  LOP3.LUT P0, R6, R23, 0x1f, RZ, 0xc0, !PT ;  /* 0x0000001f17067812 */ /* 0x000fda000780c0ff */
[----:B------:R-:W4:Y:S01]  /*1830*/  @!P0 S2R R7, SR_CgaCtaId ;  /* 0x0000000000078919 */ /* 0x000f220000008800 */
[----:B---3--:R-:W-:Y:S01]  /*1840*/  USHF.R.U32.HI UR4, URZ, 0x5, UR10 ;  /* 0x00000005ff047899 */ /* 0x008fe2000801160a */
[----:B--2---:R-:W-:-:S05]  /*1850*/  FADD R3, R3, R2 ;  /* 0x0000000203037221 */ /* 0x004fca0000000000 */
[----:B------:R-:W-:Y:S01]  /*1860*/  ISETP.GE.U32.AND P1, PT, R23, UR4, PT ;  /* 0x0000000417007c0c */ /* 0x000fe2000bf26070 */
[----:B------:R-:W2:-:S12]  /*1870*/  SHFL.BFLY PT, R0, R3, 0x8, 0x1f ;  /* 0x0d001f0003007f89 */ /* 0x000e9800000e0000 */
[----:B------:R-:W3:Y:S01]  /*1880*/  @!P1 S2R R9, SR_CgaCtaId ;  /* 0x0000000000099919 */ /* 0x000ee20000008800 */
[----:B------:R-:W-:-:S04]  /*1890*/  @!P1 MOV R2, 0x400 ;  /* 0x0000040000029802 */ /* 0x000fc80000000f00 */
[----:B------:R-:W-:Y:S01]  /*18a0*/  @!P1 IADD3 R2, PT, PT, R2, 0x4008, RZ ;  /* 0x0000400802029810 */ /* 0x000fe20007ffe0ff */
[----:B--2---:R-:W-:-:S05]  /*18b0*/  FADD R0, R3, R0 ;  /* 0x0000000003007221 */ /* 0x004fca0000000000 */
[----:B-1----:R-:W1:Y:S01]  /*18c0*/  SHFL.BFLY PT, R5, R0, 0x4, 0x1f ;  /* 0x0c801f0000057f89 */ /* 0x002e6200000e0000 */
[----:B---3--:R-:W-:Y:S02]  /*18d0*/  @!P1 LEA R9, R9, R2, 0x18 ;  /* 0x0000000209099211 */ /* 0x008fe400078ec0ff */
[----:B------:R-:W-:Y:S01]  /*18e0*/  MOV R2, RZ ;  /* 0x000000ff00027202 */ /* 0x000fe20000000f00 */
[----:B-1----:R-:W-:Y:S01]  /*18f0*/  FADD R5, R0, R5 ;  /* 0x0000000500057221 */ /* 0x002fe20000000000 */
[----:B------:R-:W-:-:S04]  /*1900*/  @!P0 MOV R0, 0x400 ;  /* 0x0000040000008802 */ /* 0x000fc80000000f00 */
[----:B------:R-:W1:Y:S01]  /*1910*/  SHFL.BFLY PT, R4, R5, 0x2, 0x1f ;  /* 0x0c401f0005047f89 */ /* 0x000e6200000e0000 */
[----:B------:R-:W-:-:S05]  /*1920*/  @!P0 VIADD R0, R0, 0x4008 ;  /* 0x0000400800008836 */ /* 0x000fca0000000000 */
[----:B----4-:R-:W-:-:S04]  /*1930*/  @!P0 LEA R0, R7, R0, 0x18 ;  /* 0x0000000007008211 */ /* 0x010fc800078ec0ff */
[----:B------:R-:W-:Y:S01]  /*1940*/  @!P0 LEA.HI R0, R23, R0, RZ, 0x1d ;  /* 0x0000000017008211 */ /* 0x000fe200078fe8ff */
[----:B-1----:R-:W-:-:S05]  /*1950*/  FADD R4, R5, R4 ;  /* 0x0000000405047221 */ /* 0x002fca0000000000 */
[----:B------:R-:W1:Y:S02]  /*1960*/  SHFL.BFLY PT, R3, R4, 0x1, 0x1f ;  /* 0x0c201f0004037f89 */ /* 0x000e6400000e0000 */
[----:B-1----:R-:W-:Y:S01]  /*1970*/  FADD R5, R4, R3 ;  /* 0x0000000304057221 */ /* 0x002fe20000000000 */
[----:B------:R-:W-:-:S04]  /*1980*/  @!P1 IMAD R3, R6, 0x4, R9 ;  /* 0x0000000406039824 */ /* 0x000fc800078e0209 */
[----:B------:R1:W-:Y:S01]  /*1990*/  @!P0 STS [R0], R5 ;  /* 0x0000000500008388 */ /* 0x0003e20000000800 */
[----:B------:R-:W-:Y:S01]  /*19a0*/  BAR.SYNC.DEFER_BLOCKING 0x0 ;  /* 0x0000000000007b1d */ /* 0x000fe20000010000 */
[----:B------:R-:W-:-:S05]  /*19b0*/  ISETP.GT.U32.AND P0, PT, R23, 0x1f, PT ;  /* 0x0000001f1700780c */ /* 0x000fca0003f04070 */
[----:B------:R1:W2:Y:S08]  /*19c0*/  @!P1 LDS R2, [R3] ;  /* 0x0000000003029984 */ /* 0x0002b00000000800 */
[----:B-1----:R-:W-:Y:S05]  /*19d0*/  @P0 BRA `(.L_x_52) ;  /* 0x0000000000800947 */ /* 0x002fea0003800000 */
[----:B------:R-:W-:Y:S01]  /*19e0*/  UMOV UR4, 0xffffffff ;  /* 0xffffffff00047882 */ /* 0x000fe20000000000 */
[----:B------:R-:W-:Y:S02]  /*19f0*/  ISETP.NE.AND P0, PT, R23, RZ, PT ;  /* 0x000000ff1700720c */ /* 0x000fe40003f05270 */
[----:B------:R-:W-:Y:S11]  /*1a00*/  BRA.DIV UR4, `(.L_x_53) ;  /* 0x0000001204d07947 */ /* 0x000ff6000b800000 */
[----:B--2---:R-:W1:Y:S02]  /*1a10*/  SHFL.BFLY PT, R3, R2, 0x10, 0x1f ;  /* 0x0e001f0002037f89 */ /* 0x004e6400000e0000 */
[----:B-1----:R-:W-:-:S05]  /*1a20*/  FADD R3, R3, R2 ;  /* 0x0000000203037221 */ /* 0x002fca0000000000 */
[----:B------:R-:W1:Y:S02]  /*1a30*/  SHFL.BFLY PT, R0, R3, 0x8, 0x1f ;  /* 0x0d001f0003007f89 */ /* 0x000e6400000e0000 */
[----:B-1----:R-:W-:-:S05]  /*1a40*/  FADD R0, R3, R0 ;  /* 0x0000000003007221 */ /* 0x002fca0000000000 */
[----:B------:R-:W1:Y:S02]  /*1a50*/  SHFL.BFLY PT, R5, R0, 0x4, 0x1f ;  /* 0x0c801f0000057f89 */ /* 0x000e6400000e0000 */
[----:B-1----:R-:W-:-:S05]  /*1a60*/  FADD R5, R0, R5 ;  /* 0x0000000500057221 */ /* 0x002fca0000000000 */
[----:B------:R-:W1:Y:S02]  /*1a70*/  SHFL.BFLY PT, R4, R5, 0x2, 0x1f ;  /* 0x0c401f0005047f89 */ /* 0x000e6400000e0000 */
[----:B-1----:R-:W-:-:S05]  /*1a80*/  FADD R4, R5, R4 ;  /* 0x0000000405047221 */ /* 0x002fca0000000000 */
[----:B------:R1:W2:Y:S02]  /*1a90*/  SHFL.BFLY PT, R7, R4, 0x1, 0x1f ;  /* 0x0c201f0004077f89 */ /* 0x0002a400000e0000 */
.L_x_70:
[----:B--2---:R-:W-:Y:S01]  /*1aa0*/  FADD R7, R4, R7 ;  /* 0x0000000704077221 */ /* 0x004fe20000000000 */
[----:B------:R-:W-:Y:S06]  /*1ab0*/  @P0 BRA `(.L_x_52) ;  /* 0x0000000000480947 */ /* 0x000fec0003800000 */
[----:B------:R-:W-:Y:S01]  /*1ac0*/  VIADD R0, R7, 0x1800000 ;  /* 0x0180000007007836 */ /* 0x000fe20000000000 */
[----:B------:R-:W-:Y:S04]  /*1ad0*/  BSSY.RECONVERGENT B0, `(.L_x_54) ;  /* 0x000000c000007945 */ /* 0x000fe80003800200 */
[----:B------:R-:W-:-:S04]  /*1ae0*/  LOP3.LUT R0, R0, 0x7f800000, RZ, 0xc0, !PT ;  /* 0x7f80000000007812 */ /* 0x000fc800078ec0ff */
[----:B------:R-:W-:-:S13]  /*1af0*/  ISETP.GT.U32.AND P0, PT, R0, 0x1ffffff, PT ;  /* 0x01ffffff0000780c */ /* 0x000fda0003f04070 */
[----:B------:R-:W-:Y:S05]  /*1b00*/  @P0 BRA `(.L_x_55) ;  /* 0x0000000000100947 */ /* 0x000fea0003800000 */
[----:B-1----:R-:W-:-:S07]  /*1b10*/  MOV R4, 0x1b30 ;  /* 0x00001b3000047802 */ /* 0x002fce0000000f00 */
[----:B0-----:R-:W-:Y:S05]  /*1b20*/  CALL.REL.NOINC `($__internal_1_$__cuda_sm20_rcp_rn_f32_slowpath) ;  /* 0x0000001400147944 */ /* 0x001fea0003c00000 */
[----:B------:R-:W-:Y:S01]  /*1b30*/  MOV R0, R3 ;  /* 0x0000000300007202 */ /* 0x000fe20000000f00 */
[----:B------:R-:W-:Y:S06]  /*1b40*/  BRA `(.L_x_56) ;  /* 0x0000000000107947 */ /* 0x000fec0003800000 */
.L_x_55:
[----:B------:R-:W2:Y:S02]  /*1b50*/  MUFU.RCP R0, R7 ;  /* 0x0000000700007308 */ /* 0x000ea40000001000 */
[----:B--2---:R-:W-:-:S04]  /*1b60*/  FFMA R2, R7, R0, -1 ;  /* 0xbf80000007027423 */ /* 0x004fc80000000000 */
[----:B------:R-:W-:-:S04]  /*1b70*/  FADD.FTZ R3, -R2, -RZ ;  /* 0x800000ff02037221 */ /* 0x000fc80000010100 */
[----:B------:R-:W-:-:S07]  /*1b80*/  FFMA R0, R0, R3, R0 ;  /* 0x0000000300007223 */ /* 0x000fce0000000000 */
.L_x_56:
[----:B------:R-:W-:Y:S05]  /*1b90*/  BSYNC.RECONVERGENT B0 ;  /* 0x0000000000007941 */ /* 0x000fea0003800200 */
.L_x_54:
[----:B------:R-:W2:Y:S01]  /*1ba0*/  S2UR UR5, SR_CgaCtaId ;  /* 0x00000000000579c3 */ /* 0x000ea20000008800 */
[----:B------:R-:W-:Y:S02]  /*1bb0*/  UMOV UR4, 0x400 ;  /* 0x0000040000047882 */ /* 0x000fe40000000000 */
[----:B--2---:R-:W-:-:S09]  /*1bc0*/  ULEA UR4, UR5, UR4, 0x18 ;  /* 0x0000000405047291 */ /* 0x004fd2000f8ec0ff */
[----:B------:R3:W-:Y:S03]  /*1bd0*/  STS [UR4+0x4004], R0 ;  /* 0x00400400ff007988 */ /* 0x0007e60008000804 */
.L_x_52:
[----:B------:R-:W-:Y:S05]  /*1be0*/  WARPSYNC.ALL ;  /* 0x0000000000007948 */ /* 0x000fea0003800000 */
[----:B------:R-:W4:Y:S01]  /*1bf0*/  LDCU UR6, c[0x0][0x3b0] ;  /* 0x00007600ff0677ac */ /* 0x000f220008000800 */
[----:B------:R-:W-:Y:S01]  /*1c00*/  BAR.SYNC.DEFER_BLOCKING 0x0 ;  /* 0x0000000000007b1d */ /* 0x000fe20000010000 */
[----:B----4-:R-:W-:-:S13]  /*1c10*/  ISETP.GE.AND P0, PT, R23, UR6, PT ;  /* 0x0000000617007c0c */ /* 0x010fda000bf06270 */
[----:B------:R-:W-:Y:S05]  /*1c20*/  @P0 EXIT ;  /* 0x000000000000094d */ /* 0x000fea0003800000 */
[----:B------:R-:W3:Y:S01]  /*1c30*/  LDC R5, c[0x0][0x3ac] ;  /* 0x0000eb00ff057b82 */ /* 0x000ee20000000800 */
[----:B------:R-:W-:Y:S01]  /*1c40*/  IABS R6, R20 ;  /* 0x0000001400067213 */ /* 0x000fe20000000000 */
[----:B------:R-:W-:-:S06]  /*1c50*/  UMOV UR4, 0x400 ;  /* 0x0000040000047882 */ /* 0x000fcc0000000000 */
[----:B------:R-:W4:Y:S01]  /*1c60*/  S2UR UR5, SR_CgaCtaId ;  /* 0x00000000000579c3 */ /* 0x000f220000008800 */
[-C--:B---3--:R-:W-:Y:S02]  /*1c70*/  IABS R0, R5.reuse ;  /* 0x0000000500007213 */ /* 0x088fe40000000000 */
[----:B------:R-:W-:Y:S02]  /*1c80*/  LOP3.LUT R20, R20, R5, RZ, 0x3c, !PT ;  /* 0x0000000514147212 */ /* 0x000fe400078e3cff */
[----:B-1----:R-:W1:Y:S02]  /*1c90*/  I2F.RP R4, R0 ;  /* 0x0000000000047306 */ /* 0x002e640000209400 */
[----:B------:R-:W-:Y:S01]  /*1ca0*/  ISETP.GE.AND P2, PT, R20, RZ, PT ;  /* 0x000000ff1400720c */ /* 0x000fe20003f46270 */
[----:B----4-:R-:W-:-:S05]  /*1cb0*/  ULEA UR4, UR5, UR4, 0x18 ;  /* 0x0000000405047291 */ /* 0x010fca000f8ec0ff */
[----:B-1----:R-:W2:Y:S02]  /*1cc0*/  MUFU.RCP R4, R4 ;  /* 0x0000000400047308 */ /* 0x002ea40000001000 */
[----:B--2---:R-:W-:-:S06]  /*1cd0*/  VIADD R2, R4, 0xffffffe ;  /* 0x0ffffffe04027836 */ /* 0x004fcc0000000000 */
[----:B------:R1:W2:Y:S02]  /*1ce0*/  F2I.FTZ.U32.TRUNC.NTZ R3, R2 ;  /* 0x0000000200037305 */ /* 0x0002a4000021f000 */
[----:B-1----:R-:W-:Y:S01]  /*1cf0*/  IMAD.MOV.U32 R2, RZ, RZ, RZ ;  /* 0x000000ffff027224 */ /* 0x002fe200078e00ff */
[----:B--2---:R-:W-:-:S05]  /*1d00*/  IADD3 R7, PT, PT, RZ, -R3, RZ ;  /* 0x80000003ff077210 */ /* 0x004fca0007ffe0ff */
[----:B------:R-:W-:-:S04]  /*1d10*/  IMAD R7, R7, R0, RZ ;  /* 0x0000000007077224 */ /* 0x000fc800078e02ff */
[----:B------:R-:W-:Y:S01]  /*1d20*/  IMAD.HI.U32 R7, R3, R7, R2 ;  /* 0x0000000703077227 */ /* 0x000fe200078e0002 */
[----:B------:R-:W-:-:S05]  /*1d30*/  MOV R3, R6 ;  /* 0x0000000600037202 */ /* 0x000fca0000000f00 */
[----:B------:R-:W-:-:S04]  /*1d40*/  IMAD.HI.U32 R2, R7, R3, RZ ;  /* 0x0000000307027227 */ /* 0x000fc800078e00ff */
[----:B------:R-:W-:-:S04]  /*1d50*/  IMAD.MOV R4, RZ, RZ, -R2 ;  /* 0x000000ffff047224 */ /* 0x000fc800078e0a02 */
[C---:B------:R-:W-:Y:S02]  /*1d60*/  IMAD R3, R0.reuse, R4, R3 ;  /* 0x0000000400037224 */ /* 0x040fe400078e0203 */
[----:B------:R-:W1:Y:S03]  /*1d70*/  LDC R4, c[0x0][0x3b4] ;  /* 0x0000ed00ff047b82 */ /* 0x000e660000000800 */
[----:B------:R-:W-:-:S13]  /*1d80*/  ISETP.GT.U32.AND P0, PT, R0, R3, PT ;  /* 0x000000030000720c */ /* 0x000fda0003f04070 */
[-C--:B------:R-:W-:Y:S01]  /*1d90*/  @!P0 IADD3 R3, PT, PT, R3, -R0.reuse, RZ ;  /* 0x8000000003038210 */ /* 0x080fe20007ffe0ff */
[----:B------:R-:W-:Y:S01]  /*1da0*/  @!P0 VIADD R2, R2, 0x1 ;  /* 0x0000000102028836 */ /* 0x000fe20000000000 */
[----:B------:R-:W-:Y:S02]  /*1db0*/  ISETP.NE.AND P0, PT, R5, RZ, PT ;  /* 0x000000ff0500720c */ /* 0x000fe40003f05270 */
[----:B------:R-:W-:Y:S02]  /*1dc0*/  ISETP.GE.U32.AND P1, PT, R3, R0, PT ;  /* 0x000000000300720c */ /* 0x000fe40003f26070 */
[----:B------:R-:W2:Y:S01]  /*1dd0*/  LDS R0, [UR4+0x4004] ;  /* 0x00400404ff007984 */ /* 0x000ea20008000800 */
[----:B------:R-:W3:Y:S10]  /*1de0*/  LDCU UR4, c[0x0][0x380] ;  /* 0x00007000ff0477ac */ /* 0x000ef40008000800 */
[----:B------:R-:W-:-:S05]  /*1df0*/  @P1 IADD3 R2, PT, PT, R2, 0x1, RZ ;  /* 0x0000000102021810 */ /* 0x000fca0007ffe0ff */
[----:B------:R-:W-:Y:S01]  /*1e00*/  @!P2 IMAD.MOV R2, RZ, RZ, -R2 ;  /* 0x000000ffff02a224 */ /* 0x000fe200078e0a02 */
[----:B------:R-:W-:Y:S01]  /*1e10*/  @!P0 LOP3.LUT R2, RZ, R5, RZ, 0x33, !PT ;  /* 0x00000005ff028212 */ /* 0x000fe200078e33ff */
[----:B---3--:R-:W-:-:S04]  /*1e20*/  UISETP.GT.AND UP0, UPT, UR4, -0x1, UPT ;  /* 0xffffffff0400788c */ /* 0x008fc8000bf04270 */
[----:B------:R-:W-:-:S05]  /*1e30*/  IMAD R3, R2, UR6, RZ ;  /* 0x0000000602037c24 */ /* 0x000fca000f8e02ff */
[----:B-1----:R-:W-:Y:S02]  /*1e40*/  IADD3 R2, P0, PT, R3, R4, RZ ;  /* 0x0000000403027210 */ /* 0x002fe40007f1e0ff */
[----:B------:R-:W-:-:S04]  /*1e50*/  SHF.R.S32.HI R3, RZ, 0x1f, R3 ;  /* 0x0000001fff037819 */ /* 0x000fc80000011403 */
[----:B------:R-:W-:Y:S01]  /*1e60*/  LEA.HI.X.SX32 R3, R4, R3, 0x1, P0 ;  /* 0x0000000304037211 */ /* 0x000fe200000f0eff */
[----:B------:R-:W-:Y:S06]  /*1e70*/  BRA.U UP0, `(.L_x_57) ;  /* 0x00000001002c7547 */ /* 0x000fec000b800000 */
[----:B------:R-:W1:Y:S02]  /*1e80*/  LDCU.64 UR4, c[0x0][0x390] ;  /* 0x00007200ff0477ac */ /* 0x000e640008000a00 */
.L_x_58:
[----:B------:R-:W-:Y:S02]  /*1e90*/  SHF.R.S32.HI R2, RZ, 0x1f, R24 ;  /* 0x0000001fff027819 */ /* 0x000fe40000011418 */
[----:B--2---:R-:W-:-:S04]  /*1ea0*/  IADD3 R0, P0, PT, R24, R23, RZ ;  /* 0x0000001718007210 */ /* 0x004fc80007f1e0ff */
[C---:B------:R-:W-:Y:S02]  /*1eb0*/  LEA.HI.X.SX32 R3, R23.reuse, R2, 0x1, P0 ;  /* 0x0000000217037211 */ /* 0x040fe400000f0eff */
[C---:B-1----:R-:W-:Y:S02]  /*1ec0*/  LEA R2, P0, R0.reuse, UR4, 0x1 ;  /* 0x0000000400027c11 */ /* 0x042fe4000f8008ff */
[----:B------:R-:W-:Y:S02]  /*1ed0*/  IADD3 R23, PT, PT, R23, UR10, RZ ;  /* 0x0000000a17177c10 */ /* 0x000fe4000fffe0ff */
[----:B------:R-:W-:Y:S02]  /*1ee0*/  LEA.HI.X R3, R0, UR5, R3, 0x1, P0 ;  /* 0x0000000500037c11 */ /* 0x000fe400080f0c03 */
[----:B------:R-:W-:-:S03]  /*1ef0*/  ISETP.GE.AND P0, PT, R23, UR6, PT ;  /* 0x0000000617007c0c */ /* 0x000fc6000bf06270 */
[----:B------:R3:W-:Y:S10]  /*1f00*/  STG.E.U16 desc[UR8][R2.64], RZ ;  /* 0x000000ff02007986 */ /* 0x0007f4000c101508 */
[----:B---3--:R-:W-:Y:S05]  /*1f10*/  @!P0 BRA `(.L_x_58) ;  /* 0xfffffffc00dc8947 */ /* 0x008fea000383ffff */
[----:B------:R-:W-:Y:S05]  /*1f20*/  EXIT ;  /* 0x000000000000794d */ /* 0x000fea0003800000 */
.L_x_57:
[----:B------:R-:W1:Y:S01]  /*1f30*/  LDCU.64 UR12, c[0x0][0x3a0] ;  /* 0x00007400ff0c77ac */ /* 0x000e620008000a00 */
[----:B------:R-:W-:-:S12]  /*1f40*/  UIADD3 UR4, UPT, UPT, UR4, 0x1, URZ ;  /* 0x0000000104047890 */ /* 0x000fd8000fffe0ff */
.L_x_64:
[----:B---3--:R-:W3:Y:S01]  /*1f50*/  LDCU UR5, c[0x0][0x380] ;  /* 0x00007000ff0577ac */ /* 0x008ee20008000800 */
[----:B------:R-:W-:Y:S02]  /*1f60*/  HFMA2 R7, -RZ, RZ, 0, 0 ;  /* 0x00000000ff077431 */ /* 0x000fe400000001ff */
[----:B------:R-:W-:Y:S01]  /*1f70*/  IMAD.MOV.U32 R19, RZ, RZ, RZ ;  /* 0x000000ffff137224 */ /* 0x000fe200078e00ff */
[----:B---3--:R-:W-:-:S09]  /*1f80*/  UISETP.GE.U32.AND UP0, UPT, UR5, 0x7, UPT ;  /* 0x000000070500788c */ /* 0x008fd2000bf06070 */
[----:B------:R-:W-:Y:S05]  /*1f90*/  BRA.U !UP0, `(.L_x_59) ;  /* 0x0000000508987547 */ /* 0x000fea000b800000 */
[----:B------:R-:W3:Y:S01]  /*1fa0*/  S2UR UR6, SR_CgaCtaId ;  /* 0x00000000000679c3 */ /* 0x000ee20000008800 */
[----:B------:R-:W4:Y:S01]  /*1fb0*/  LDCU UR11, c[0x0][0x3a8] ;  /* 0x00007500ff0b77ac */ /* 0x000f220008000800 */
[----:B------:R-:W-:Y:S01]  /*1fc0*/  IMAD.MOV.U32 R19, RZ, RZ, RZ ;  /* 0x000000ffff137224 */ /* 0x000fe200078e00ff */
[----:B------:R-:W-:Y:S01]  /*1fd0*/  MOV R8, RZ ;  /* 0x000000ff00087202 */ /* 0x000fe20000000f00 */
[----:B------:R-:W-:Y:S01]  /*1fe0*/  UMOV UR5, 0x400 ;  /* 0x0000040000057882 */ /* 0x000fe20000000000 */
[----:B------:R-:W-:-:S03]  /*1ff0*/  ULOP3.LUT UR7, UR4, 0x7ffffff8, URZ, 0xc0, !UPT ;  /* 0x7ffffff804077892 */ /* 0x000fc6000f8ec0ff */
[----:B------:R-:W5:Y:S01]  /*2000*/  LDC R9, c[0x0][0x3a8] ;  /* 0x0000ea00ff097b82 */ /* 0x000f620000000800 */
[----:B------:R-:W-:-:S06]  /*2010*/  UIADD3 UR7, UPT, UPT, -UR7, URZ, URZ ;  /* 0x000000ff07077290 */ /* 0x000fcc000fffe1ff */
[----:B------:R-:W-:Y:S01]  /*2020*/  MOV R13, UR7 ;  /* 0x00000007000d7c02 */ /* 0x000fe20008000f00 */
[----:B----4-:R-:W-:Y:S01]  /*2030*/  IMAD.U32 R14, RZ, RZ, UR11 ;  /* 0x0000000bff0e7e24 */ /* 0x010fe2000f8e00ff */
[----:B---3--:R-:W-:-:S04]  /*2040*/  ULEA UR5, UR6, UR5, 0x18 ;  /* 0x0000000506057291 */ /* 0x008fc8000f8ec0ff */
[----:B------:R-:W-:Y:S01]  /*2050*/  UIADD3 UR5, UPT, UPT, UR5, 0x10, URZ ;  /* 0x0000001005057890 */ /* 0x000fe2000fffe0ff */
[C---:B-----5:R-:W-:Y:S01]  /*2060*/  SHF.L.U32 R26, R9.reuse, 0x1, RZ ;  /* 0x00000001091a7819 */ /* 0x060fe200000006ff */
[C---:B------:R-:W-:Y:S02]  /*2070*/  IMAD R10, R9.reuse, 0x6, RZ ;  /* 0x00000006090a7824 */ /* 0x040fe400078e02ff */
[C---:B------:R-:W-:Y:S02]  /*2080*/  IMAD R16, R9.reuse, 0x5, RZ ;  /* 0x0000000509107824 */ /* 0x040fe400078e02ff */
[C---:B------:R-:W-:Y:S02]  /*2090*/  IMAD.SHL.U32 R18, R9.reuse, 0x4, RZ ;  /* 0x0000000409127824 */ /* 0x040fe400078e00ff */
[C---:B0-----:R-:W-:Y:S02]  /*20a0*/  IMAD R12, R9.reuse, 0x7, RZ ;  /* 0x00000007090c7824 */ /* 0x041fe400078e02ff */
[----:B------:R-:W-:-:S02]  /*20b0*/  IMAD R22, R9, 0x3, RZ ;  /* 0x0000000309167824 */ /* 0x000fc400078e02ff */
[----:B------:R-:W-:-:S07]  /*20c0*/  IMAD.U32 R11, RZ, RZ, UR5 ;  /* 0x00000005ff0b7e24 */ /* 0x000fce000f8e00ff */
.L_x_60:
[----:B------:R-:W-:Y:S02]  /*20d0*/  IADD3 R17, P0, PT, R23, R2, RZ ;  /* 0x0000000217117210 */ /* 0x000fe40007f1e0ff */
[----:B------:R-:W-:-:S04]  /*20e0*/  SHF.R.S32.HI R4, RZ, 0x1f, R23 ;  /* 0x0000001fff047819 */ /* 0x000fc80000011417 */
[----:B------:R-:W-:Y:S02]  /*20f0*/  IADD3.X R15, PT, PT, R4, R3, RZ, P0, !PT ;  /* 0x00000003040f7210 */ /* 0x000fe400007fe4ff */
[-C--:B------:R-:W-:Y:S02]  /*2100*/  IADD3 R6, P0, PT, R8, R17.reuse, RZ ;  /* 0x0000001108067210 */ /* 0x080fe40007f1e0ff */
[----:B------:R-:W-:Y:S02]  /*2110*/  IADD3 R4, P1, PT, R14, R17, RZ ;  /* 0x000000110e047210 */ /* 0x000fe40007f3e0ff */
[-C--:B------:R-:W-:Y:S02]  /*2120*/  LEA.HI.X.SX32 R7, R8, R15.reuse, 0x1, P0 ;  /* 0x0000000f08077211 */ /* 0x080fe400000f0eff */
[----:B-1----:R-:W-:Y:S02]  /*2130*/  LEA R30, P0, R6, UR12, 0x1 ;  /* 0x0000000c061e7c11 */ /* 0x002fe4000f8008ff */
[----:B------:R-:W-:-:S02]  /*2140*/  LEA.HI.X.SX32 R5, R14, R15, 0x1, P1 ;  /* 0x0000000f0e057211 */ /* 0x000fc400008f0eff */
[----:B------:R-:W-:Y:S02]  /*2150*/  LEA.HI.X R31, R6, UR13, R7, 0x1, P0 ;  /* 0x0000000d061f7c11 */ /* 0x000fe400080f0c07 */
[----:B------:R-:W-:-:S03]  /*2160*/  LEA R20, P0, R4, UR12, 0x1 ;  /* 0x0000000c04147c11 */ /* 0x000fc6000f8008ff */
[----:B------:R-:W3:Y:S01]  /*2170*/  LDG.E.U16 R30, desc[UR8][R30.64] ;  /* 0x000000081e1e7981 */ /* 0x000ee2000c1e1500 */
[----:B------:R-:W-:-:S03]  /*2180*/  LEA.HI.X R21, R4, UR13, R5, 0x1, P0 ;  /* 0x0000000d04157c11 */ /* 0x000fc600080f0c05 */
[----:B------:R-:W0:Y:S04]  /*2190*/  LDS.128 R4, [R11+-0x10] ;  /* 0xfffff0000b047984 */ /* 0x000e280000000c00 */
[----:B------:R-:W4:Y:S01]  /*21a0*/  LDG.E.U16 R20, desc[UR8][R20.64] ;  /* 0x0000000814147981 */ /* 0x000f22000c1e1500 */
[----:B---3--:R-:W-:-:S05]  /*21b0*/  HADD2.F32 R25, -RZ, R30.H0_H0 ;  /* 0x2000001eff197230 */ /* 0x008fca0000004100 */
[----:B0-----:R-:W-:Y:S01]  /*21c0*/  FMUL R4, R4, R25 ;  /* 0x0000001904047220 */ /* 0x001fe20000400000 */
[----:B------:R-:W-:Y:S01]  /*21d0*/  IADD3 R25, P0, PT, R26, R17, RZ ;  /* 0x000000111a197210 */ /* 0x000fe20007f1e0ff */
[----:B----4-:R-:W-:-:S03]  /*21e0*/  HADD2.F32 R28, -RZ, R20.H0_H0 ;  /* 0x20000014ff1c7230 */ /* 0x010fc60000004100 */
[----:B------:R-:W-:Y:S02]  /*21f0*/  LEA.HI.X.SX32 R32, R26, R15, 0x1, P0 ;  /* 0x0000000f1a207211 */ /* 0x000fe400000f0eff */
[----:B------:R-:W-:Y:S01]  /*2200*/  FMUL R5, R28, R5 ;  /* 0x000000051c057220 */ /* 0x000fe20000400000 */
[----:B------:R-:W-:-:S04]  /*2210*/  LEA R28, P0, R25, UR12, 0x1 ;  /* 0x0000000c191c7c11 */ /* 0x000fc8000f8008ff */
[----:B------:R-:W-:-:S05]  /*2220*/  LEA.HI.X R29, R25, UR13, R32, 0x1, P0 ;  /* 0x0000000d191d7c11 */ /* 0x000fca00080f0c20 */
[----:B------:R-:W3:Y:S01]  /*2230*/  LDG.E.U16 R28, desc[UR8][R28.64] ;  /* 0x000000081c1c7981 */ /* 0x000ee2000c1e1500 */
[----:B------:R-:W-:Y:S01]  /*2240*/  IADD3 R21, P0, PT, R22, R17, RZ ;  /* 0x0000001116157210 */ /* 0x000fe20007f1e0ff */
[----:B--2---:R-:W-:-:S03]  /*2250*/  FFMA R27, R0, R4, R19 ;  /* 0x00000004001b7223 */ /* 0x004fc60000000013 */
[----:B------:R-:W-:Y:S02]  /*2260*/  LEA.HI.X.SX32 R4, R22, R15, 0x1, P0 ;  /* 0x0000000f16047211 */ /* 0x000fe400000f0eff */
[----:B------:R-:W-:-:S04]  /*2270*/  LEA R20, P0, R21, UR12, 0x1 ;  /* 0x0000000c15147c11 */ /* 0x000fc8000f8008ff */
[----:B------:R-:W-:-:S05]  /*2280*/  LEA.HI.X R21, R21, UR13, R4, 0x1, P0 ;  /* 0x0000000d15157c11 */ /* 0x000fca00080f0c04 */
[----:B------:R0:W2:Y:S01]  /*2290*/  LDG.E.U16 R25, desc[UR8][R20.64] ;  /* 0x0000000814197981 */ /* 0x0000a2000c1e1500 */
[----:B------:R-:W-:-:S04]  /*22a0*/  IADD3 R19, P0, PT, R18, R17, RZ ;  /* 0x0000001112137210 */ /* 0x000fc80007f1e0ff */
[----:B------:R-:W-:Y:S02]  /*22b0*/  LEA.HI.X.SX32 R30, R18, R15, 0x1, P0 ;  /* 0x0000000f121e7211 */ /* 0x000fe400000f0eff */
[----:B------:R-:W-:Y:S01]  /*22c0*/  LEA R4, P0, R19, UR12, 0x1 ;  /* 0x0000000c13047c11 */ /* 0x000fe2000f8008ff */
[----:B------:R-:W-:-:S03]  /*22d0*/  FFMA R27, R0, R5, R27 ;  /* 0x00000005001b7223 */ /* 0x000fc6000000001b */
[----:B------:R-:W-:-:S05]  /*22e0*/  LEA.HI.X R5, R19, UR13, R30, 0x1, P0 ;  /* 0x0000000d13057c11 */ /* 0x000fca00080f0c1e */
[----:B------:R1:W4:Y:S01]  /*22f0*/  LDG.E.U16 R19, desc[UR8][R4.64] ;  /* 0x0000000804137981 */ /* 0x000322000c1e1500 */
[----:B---3--:R-:W-:Y:S01]  /*2300*/  HADD2.F32 R29, -RZ, R28.H0_H0 ;  /* 0x2000001cff1d7230 */ /* 0x008fe20000004100 */
[----:B------:R-:W-:-:S04]  /*2310*/  IADD3 R28, P0, PT, R16, R17, RZ ;  /* 0x00000011101c7210 */ /* 0x000fc80007f1e0ff */
[----:B------:R-:W-:Y:S01]  /*2320*/  FMUL R6, R29, R6 ;  /* 0x000000061d067220 */ /* 0x000fe20000400000 */
[----:B------:R-:W-:Y:S02]  /*2330*/  LEA.HI.X.SX32 R29, R16, R15, 0x1, P0 ;  /* 0x0000000f101d7211 */ /* 0x000fe400000f0eff */
[----:B0-----:R-:W-:-:S04]  /*2340*/  LEA R20, P0, R28, UR12, 0x1 ;  /* 0x0000000c1c147c11 */ /* 0x001fc8000f8008ff */
[----:B------:R-:W-:-:S05]  /*2350*/  LEA.HI.X R21, R28, UR13, R29, 0x1, P0 ;  /* 0x0000000d1c157c11 */ /* 0x000fca00080f0c1d */
[----:B------:R-:W3:Y:S01]  /*2360*/  LDG.E.U16 R20, desc[UR8][R20.64] ;  /* 0x0000000814147981 */ /* 0x000ee2000c1e1500 */
[----:B--2---:R-:W-:Y:S02]  /*2370*/  HADD2.F32 R28, -RZ, R25.H0_H0 ;  /* 0x20000019ff1c7230 */ /* 0x004fe40000004100 */
[----:B------:R-:W-:-:S03]  /*2380*/  FFMA R25, R0, R6, R27 ;  /* 0x0000000600197223 */ /* 0x000fc6000000001b */
[----:B------:R-:W-:Y:S02]  /*2390*/  FMUL R28, R28, R7 ;  /* 0x000000071c1c7220 */ /* 0x000fe40000400000 */
[----:B-1----:R-:W0:Y:S02]  /*23a0*/  LDS.128 R4, [R11] ;  /* 0x000000000b047984 */ /* 0x002e240000000c00 */
[----:B------:R-:W-:Y:S01]  /*23b0*/  FFMA R25, R0, R28, R25 ;  /* 0x0000001c00197223 */ /* 0x000fe20000000019 */
[-C--:B------:R-:W-:Y:S01]  /*23c0*/  IADD3 R28, P0, PT, R10, R17.reuse, RZ ;  /* 0x000000110a1c7210 */ /* 0x080fe20007f1e0ff */
[----:B----4-:R-:W-:Y:S01]  /*23d0*/  HADD2.F32 R19, -RZ, R19.H0_H0 ;  /* 0x20000013ff137230 */ /* 0x010fe20000004100 */
[----:B------:R-:W-:-:S04]  /*23e0*/  IADD3 R17, P1, PT, R12, R17, RZ ;  /* 0x000000110c117210 */ /* 0x000fc80007f3e0ff */
[----:B0-----:R-:W-:Y:S01]  /*23f0*/  FMUL R19, R4, R19 ;  /* 0x0000001304137220 */ /* 0x001fe20000400000 */
[----:B---3--:R-:W-:-:S05]  /*2400*/  HADD2.F32 R30, -RZ, R20.H0_H0 ;  /* 0x20000014ff1e7230 */ /* 0x008fca0000004100 */
[----:B------:R-:W-:Y:S01]  /*2410*/  FMUL R27, R30, R5 ;  /* 0x000000051e1b7220 */ /* 0x000fe20000400000 */
[----:B------:R-:W-:Y:S02]  /*2420*/  LEA.HI.X.SX32 R5, R10, R15, 0x1, P0 ;  /* 0x0000000f0a057211 */ /* 0x000fe400000f0eff */
[----:B------:R-:W-:-:S04]  /*2430*/  LEA R4, P0, R28, UR12, 0x1 ;  /* 0x0000000c1c047c11 */ /* 0x000fc8000f8008ff */
[----:B------:R-:W-:Y:S02]  /*2440*/  LEA.HI.X R5, R28, UR13, R5, 0x1, P0 ;  /* 0x0000000d1c057c11 */ /* 0x000fe400080f0c05 */
[----:B------:R-:W-:Y:S02]  /*2450*/  LEA.HI.X.SX32 R28, R12, R15, 0x1, P1 ;  /* 0x0000000f0c1c7211 */ /* 0x000fe400008f0eff */
[C---:B------:R-:W-:Y:S01]  /*2460*/  LEA R20, P0, R17.reuse, UR12, 0x1 ;  /* 0x0000000c11147c11 */ /* 0x040fe2000f8008ff */
[----:B------:R-:W2:Y:S03]  /*2470*/  LDG.E.U16 R4, desc[UR8][R4.64] ;  /* 0x0000000804047981 */ /* 0x000ea6000c1e1500 */
[----:B------:R-:W-:-:S05]  /*2480*/  LEA.HI.X R21, R17, UR13, R28, 0x1, P0 ;  /* 0x0000000d11157c11 */ /* 0x000fca00080f0c1c */
[----:B------:R-:W3:Y:S01]  /*2490*/  LDG.E.U16 R20, desc[UR8][R20.64] ;  /* 0x0000000814147981 */ /* 0x000ee2000c1e1500 */
[----:B------:R-:W-:Y:S02]  /*24a0*/  VIADD R13, R13, 0x8 ;  /* 0x000000080d0d7836 */ /* 0x000fe40000000000 */
[----:B------:R-:W-:-:S03]  /*24b0*/  FFMA R28, R0, R19, R25 ;  /* 0x00000013001c7223 */ /* 0x000fc60000000019 */
[----:B------:R-:W-:Y:S01]  /*24c0*/  ISETP.NE.AND P0, PT, R13, RZ, PT ;  /* 0x000000ff0d00720c */ /* 0x000fe20003f05270 */
[----:B------:R-:W-:Y:S01]  /*24d0*/  FFMA R27, R0, R27, R28 ;  /* 0x0000001b001b7223 */ /* 0x000fe2000000001c */
[----:B------:R-:W-:Y:S01]  /*24e0*/  IADD3 R11, PT, PT, R11, 0x20, RZ ;  /* 0x000000200b0b7810 */ /* 0x000fe20007ffe0ff */
[C---:B------:R-:W-:Y:S01]  /*24f0*/  IMAD R8, R9.reuse, 0x8, R8 ;  /* 0x0000000809087824 */ /* 0x040fe200078e0208 */
[C---:B------:R-:W-:Y:S01]  /*2500*/  LEA R10, R9.reuse, R10, 0x3 ;  /* 0x0000000a090a7211 */ /* 0x040fe200078e18ff */
[C---:B------:R-:W-:Y:S01]  /*2510*/  IMAD R16, R9.reuse, 0x8, R16 ;  /* 0x0000000809107824 */ /* 0x040fe200078e0210 */
[C---:B------:R-:W-:Y:S01]  /*2520*/  LEA R18, R9.reuse, R18, 0x3 ;  /* 0x0000001209127211 */ /* 0x040fe200078e18ff */
[C---:B------:R-:W-:Y:S01]  /*2530*/  IMAD R22, R9.reuse, 0x8, R22 ;  /* 0x0000000809167824 */ /* 0x040fe200078e0216 */
[C---:B------:R-:W-:Y:S01]  /*2540*/  LEA R26, R9.reuse, R26, 0x3 ;  /* 0x0000001a091a7211 */ /* 0x040fe200078e18ff */
[C---:B------:R-:W-:Y:S01]  /*2550*/  IMAD R14, R9.reuse, 0x8, R14 ;  /* 0x00000008090e7824 */ /* 0x040fe200078e020e */
[----:B------:R-:W-:Y:S01]  /*2560*/  LEA R12, R9, R12, 0x3 ;  /* 0x0000000c090c7211 */ /* 0x000fe200078e18ff */
[----:B--2---:R-:W-:-:S05]  /*2570*/  HADD2.F32 R15, -RZ, R4.H0_H0 ;  /* 0x20000004ff0f7230 */ /* 0x004fca0000004100 */
[----:B------:R-:W-:Y:S01]  /*2580*/  FMUL R6, R15, R6 ;  /* 0x000000060f067220 */ /* 0x000fe20000400000 */
[----:B---3--:R-:W-:-:S03]  /*2590*/  HADD2.F32 R30, -RZ, R20.H0_H0 ;  /* 0x20000014ff1e7230 */ /* 0x008fc60000004100 */
[----:B------:R-:W-:Y:S02]  /*25a0*/  FFMA R27, R0, R6, R27 ;  /* 0x00000006001b7223 */ /* 0x000fe4000000001b */
[----:B------:R-:W-:-:S04]  /*25b0*/  FMUL R30, R30, R7 ;  /* 0x000000071e1e7220 */ /* 0x000fc80000400000 */
[----:B------:R-:W-:Y:S01]  /*25c0*/  FFMA R19, R0, R30, R27 ;  /* 0x0000001e00137223 */ /* 0x000fe2000000001b */
[----:B------:R-:W-:Y:S06]  /*25d0*/  @P0 BRA `(.L_x_60) ;  /* 0xfffffff800bc0947 */ /* 0x000fec000383ffff */
[----:B------:R-:W-:-:S06]  /*25e0*/  ULOP3.LUT UR5, UR4, 0x7ffffff8, URZ, 0xc0, !UPT ;  /* 0x7ffffff804057892 */ /* 0x000fcc000f8ec0ff */
[----:B------:R-:W-:-:S07]  /*25f0*/  IMAD.U32 R7, RZ, RZ, UR5 ;  /* 0x00000005ff077e24 */ /* 0x000fce000f8e00ff */
.L_x_59:
[----:B------:R-:W-:Y:S01]  /*2600*/  ULOP3.LUT UR5, UR4, 0x7, URZ, 0xc0, !UPT ;  /* 0x0000000704057892 */ /* 0x000fe2000f8ec0ff */
[----:B------:R-:W-:-:S03]  /*2610*/  SHF.R.S32.HI R6, RZ, 0x1f, R23 ;  /* 0x0000001fff067819 */ /* 0x000fc60000011417 */
[----:B------:R-:W-:-:S09]  /*2620*/  UISETP.NE.AND UP0, UPT, UR5, URZ, UPT ;  /* 0x000000ff0500728c */ /* 0x000fd2000bf05270 */
[----:B------:R-:W-:Y:S05]  /*2630*/  BRA.U !UP0, `(.L_x_61) ;  /* 0x0000000508907547 */ /* 0x000fea000b800000 */
[----:B------:R-:W-:Y:S01]  /*2640*/  UIADD3 UR5, UPT, UPT, UR5, -0x1, URZ ;  /* 0xffffffff05057890 */ /* 0x000fe2000fffe0ff */
[----:B------:R-:W-:Y:S01]  /*2650*/  IADD3 R9, P0, PT, R23, R2, RZ ;  /* 0x0000000217097210 */ /* 0x000fe20007f1e0ff */
[----:B------:R-:W-:Y:S02]  /*2660*/  ULOP3.LUT UP1, URZ, UR4, 0x3, URZ, 0xc0, !UPT ;  /* 0x0000000304ff7892 */ /* 0x000fe4000f82c0ff */
[----:B------:R-:W-:Y:S01]  /*2670*/  UISETP.GE.U32.AND UP0, UPT, UR5, 0x3, UPT ;  /* 0x000000030500788c */ /* 0x000fe2000bf06070 */
[----:B------:R-:W-:-:S08]  /*2680*/  IADD3.X R8, PT, PT, R6, R3, RZ, P0, !PT ;  /* 0x0000000306087210 */ /* 0x000fd000007fe4ff */
[----:B------:R-:W-:Y:S05]  /*2690*/  BRA.U !UP0, `(.L_x_62) ;  /* 0x0000000108b47547 */ /* 0x000fea000b800000 */
[----:B------:R-:W3:Y:S01]  /*26a0*/  LDCU UR5, c[0x0][0x3a8] ;  /* 0x00007500ff0577ac */ /* 0x000ee20008000800 */
[----:B------:R-:W0:Y:S01]  /*26b0*/  LDCU.64 UR6, c[0x0][0x3a0] ;  /* 0x00007400ff0677ac */ /* 0x000e220008000a00 */
[----:B---3--:R-:W-:-:S04]  /*26c0*/  IMAD R4, R7, UR5, RZ ;  /* 0x0000000507047c24 */ /* 0x008fc8000f8e02ff */
[C---:B------:R-:W-:Y:S01]  /*26d0*/  VIADD R5, R4.reuse, UR5 ;  /* 0x0000000504057c36 */ /* 0x040fe20008000000 */
[----:B------:R-:W-:-:S04]  /*26e0*/  IADD3 R11, P0, PT, R4, R9, RZ ;  /* 0x00000009040b7210 */ /* 0x000fc80007f1e0ff */
[C---:B------:R-:W-:Y:S02]  /*26f0*/  IADD3 R13, P1, PT, R5.reuse, R9, RZ ;  /* 0x00000009050d7210 */ /* 0x040fe40007f3e0ff */
[-C--:B------:R-:W-:Y:S02]  /*2700*/  LEA.HI.X.SX32 R16, R4, R8.reuse, 0x1, P0 ;  /* 0x0000000804107211 */ /* 0x080fe400000f0eff */
[C---:B------:R-:W-:Y:S02]  /*2710*/  LEA.HI.X.SX32 R14, R5.reuse, R8, 0x1, P1 ;  /* 0x00000008050e7211 */ /* 0x040fe400008f0eff */
[----:B------:R-:W-:Y:S02]  /*2720*/  IADD3 R4, PT, PT, R5, UR5, RZ ;  /* 0x0000000505047c10 */ /* 0x000fe4000fffe0ff */
[----:B0-----:R-:W-:Y:S02]  /*2730*/  LEA R12, P1, R13, UR6, 0x1 ;  /* 0x000000060d0c7c11 */ /* 0x001fe4000f8208ff */
[----:B------:R-:W-:-:S02]  /*2740*/  LEA R10, P0, R11, UR6, 0x1 ;  /* 0x000000060b0a7c11 */ /* 0x000fc4000f8008ff */
[----:B------:R-:W-:Y:S01]  /*2750*/  LEA.HI.X R13, R13, UR7, R14, 0x1, P1 ;  /* 0x000000070d0d7c11 */ /* 0x000fe200088f0c0e */
[C---:B------:R-:W-:Y:S01]  /*2760*/  VIADD R14, R4.reuse, UR5 ;  /* 0x00000005040e7c36 */ /* 0x040fe20008000000 */
[CC--:B------:R-:W-:Y:S02]  /*2770*/  IADD3 R5, P2, PT, R4.reuse, R9.reuse, RZ ;  /* 0x0000000904057210 */ /* 0x0c0fe40007f5e0ff */
[----:B------:R-:W-:Y:S02]  /*2780*/  LEA.HI.X R11, R11, UR7, R16, 0x1, P0 ;  /* 0x000000070b0b7c11 */ /* 0x000fe400080f0c10 */
[----:B------:R-:W-:Y:S02]  /*2790*/  LEA.HI.X.SX32 R18, R4, R8, 0x1, P2 ;  /* 0x0000000804127211 */ /* 0x000fe400010f0eff */
[----:B------:R-:W-:Y:S01]  /*27a0*/  LEA R4, P0, R5, UR6, 0x1 ;  /* 0x0000000605047c11 */ /* 0x000fe2000f8008ff */
[----:B------:R0:W3:Y:S01]  /*27b0*/  LDG.E.U16 R16, desc[UR8][R10.64] ;  /* 0x000000080a107981 */ /* 0x0000e2000c1e1500 */
[----:B------:R-:W-:-:S02]  /*27c0*/  IADD3 R15, P1, PT, R14, R9, RZ ;  /* 0x000000090e0f7210 */ /* 0x000fc40007f3e0ff */
[----:B------:R-:W-:Y:S02]  /*27d0*/  LEA.HI.X R5, R5, UR7, R18, 0x1, P0 ;  /* 0x0000000705057c11 */ /* 0x000fe400080f0c12 */
[----:B------:R-:W-:Y:S01]  /*27e0*/  LEA.HI.X.SX32 R20, R14, R8, 0x1, P1 ;  /* 0x000000080e147211 */ /* 0x000fe200008f0eff */
[----:B------:R4:W5:Y:S01]  /*27f0*/  LDG.E.U16 R18, desc[UR8][R12.64] ;  /* 0x000000080c127981 */ /* 0x000962000c1e1500 */
[----:B------:R-:W-:-:S03]  /*2800*/  LEA R14, P0, R15, UR6, 0x1 ;  /* 0x000000060f0e7c11 */ /* 0x000fc6000f8008ff */
[----:B------:R-:W2:Y:S01]  /*2810*/  LDG.E.U16 R4, desc[UR8][R4.64] ;  /* 0x0000000804047981 */ /* 0x000ea2000c1e1500 */
[----:B------:R-:W-:-:S05]  /*2820*/  LEA.HI.X R15, R15, UR7, R20, 0x1, P0 ;  /* 0x000000070f0f7c11 */ /* 0x000fca00080f0c14 */
[----:B------:R-:W2:Y:S01]  /*2830*/  LDG.E.U16 R14, desc[UR8][R14.64] ;  /* 0x000000080e0e7981 */ /* 0x000ea2000c1e1500 */
[----:B------:R-:W1:Y:S01]  /*2840*/  S2UR UR6, SR_CgaCtaId ;  /* 0x00000000000679c3 */ /* 0x000e620000008800 */
[----:B------:R-:W-:Y:S02]  /*2850*/  UMOV UR5, 0x400 ;  /* 0x0000040000057882 */ /* 0x000fe40000000000 */
[----:B-1----:R-:W-:-:S06]  /*2860*/  ULEA UR5, UR6, UR5, 0x18 ;  /* 0x0000000506057291 */ /* 0x002fcc000f8ec0ff */
[----:B------:R-:W-:-:S05]  /*2870*/  LEA R17, R7, UR5, 0x2 ;  /* 0x0000000507117c11 */ /* 0x000fca000f8e10ff */
[----:B0-----:R-:W0:Y:S04]  /*2880*/  LDS.64 R10, [R17] ;  /* 0x00000000110a7984 */ /* 0x001e280000000a00 */
[----:B----4-:R-:W1:Y:S01]  /*2890*/  LDS.64 R12, [R17+0x8] ;  /* 0x00000800110c7984 */ /* 0x010e620000000a00 */
[----:B------:R-:W-:Y:S01]  /*28a0*/  IADD3 R7, PT, PT, R7, 0x4, RZ ;  /* 0x0000000407077810 */ /* 0x000fe20007ffe0ff */
[----:B---3--:R-:W-:-:S05]  /*28b0*/  HADD2.F32 R21, -RZ, R16.H0_H0 ;  /* 0x20000010ff157230 */ /* 0x008fca0000004100 */
[----:B0-----:R-:W-:Y:S01]  /*28c0*/  FMUL R10, R10, R21 ;  /* 0x000000150a0a7220 */ /* 0x001fe20000400000 */
[----:B-----5:R-:W-:-:S03]  /*28d0*/  HADD2.F32 R18, -RZ, R18.H0_H0 ;  /* 0x20000012ff127230 */ /* 0x020fc60000004100 */
[----:B--2---:R-:W-:Y:S01]  /*28e0*/  FFMA R19, R0, R10, R19 ;  /* 0x0000000a00137223 */ /* 0x004fe20000000013 */
[----:B------:R-:W-:Y:S02]  /*28f0*/  HADD2.F32 R5, -RZ, R4.H0_H0 ;  /* 0x20000004ff057230 */ /* 0x000fe40000004100 */
[----:B------:R-:W-:-:S04]  /*2900*/  FMUL R18, R18, R11 ;  /* 0x0000000b12127220 */ /* 0x000fc80000400000 */
[----:B------:R-:W-:Y:S01]  /*2910*/  FFMA R19, R0, R18, R19 ;  /* 0x0000001200137223 */ /* 0x000fe20000000013 */
[----:B------:R-:W-:Y:S02]  /*2920*/  HADD2.F32 R14, -RZ, R14.H0_H0 ;  /* 0x2000000eff0e7230 */ /* 0x000fe40000004100 */
[----:B-1----:R-:W-:-:S04]  /*2930*/  FMUL R12, R12, R5 ;  /* 0x000000050c0c7220 */ /* 0x002fc80000400000 */
[----:B------:R-:W-:Y:S01]  /*2940*/  FFMA R19, R0, R12, R19 ;  /* 0x0000000c00137223 */ /* 0x000fe20000000013 */
[----:B------:R-:W-:-:S04]  /*2950*/  FMUL R14, R14, R13 ;  /* 0x0000000d0e0e7220 */ /* 0x000fc80000400000 */
[----:B------:R-:W-:-:S07]  /*2960*/  FFMA R19, R0, R14, R19 ;  /* 0x0000000e00137223 */ /* 0x000fce0000000013 */
.L_x_62:
[----:B------:R-:W-:Y:S05]  /*2970*/  BRA.U !UP1, `(.L_x_61) ;  /* 0x0000000109c07547 */ /* 0x000fea000b800000 */
[----:B------:R-:W3:Y:S02]  /*2980*/  LDCU UR6, c[0x0][0x380] ;  /* 0x00007000ff0677ac */ /* 0x000ee40008000800 */
[----:B---3--:R-:W-:Y:S02]  /*2990*/  ULOP3.LUT UP0, URZ, UR6, 0x3, URZ, 0xc0, !UPT ;  /* 0x0000000306ff7892 */ /* 0x008fe4000f80c0ff */
[----:B------:R-:W-:-:S04]  /*29a0*/  ULOP3.LUT UR5, UR6, 0x1, URZ, 0xc0, !UPT ;  /* 0x0000000106057892 */ /* 0x000fc8000f8ec0ff */
[----:B------:R-:W-:-:S03]  /*29b0*/  UISETP.NE.U32.AND UP1, UPT, UR5, 0x1, UPT ;  /* 0x000000010500788c */ /* 0x000fc6000bf25070 */
[----:B------:R-:W-:Y:S08]  /*29c0*/  BRA.U !UP0, `(.L_x_63) ;  /* 0x0000000108687547 */ /* 0x000ff0000b800000 */
[----:B------:R-:W3:Y:S01]  /*29d0*/  LDCU UR5, c[0x0][0x3a8] ;  /* 0x00007500ff0577ac */ /* 0x000ee20008000800 */
[----:B------:R-:W4:Y:S01]  /*29e0*/  LDCU.64 UR6, c[0x0][0x3a0] ;  /* 0x00007400ff0677ac */ /* 0x000f220008000a00 */
[----:B---3--:R-:W-:-:S04]  /*29f0*/  IMAD R4, R7, UR5, RZ ;  /* 0x0000000507047c24 */ /* 0x008fc8000f8e02ff */
[C---:B0-----:R-:W-:Y:S01]  /*2a00*/  VIADD R12, R4.reuse, UR5 ;  /* 0x00000005040c7c36 */ /* 0x041fe20008000000 */
[----:B------:R-:W-:-:S04]  /*2a10*/  IADD3 R5, P0, PT, R4, R9, RZ ;  /* 0x0000000904057210 */ /* 0x000fc80007f1e0ff */
[-C--:B------:R-:W-:Y:S02]  /*2a20*/  LEA.HI.X.SX32 R4, R4, R8.reuse, 0x1, P0 ;  /* 0x0000000804047211 */ /* 0x080fe400000f0eff */
[C---:B----4-:R-:W-:Y:S02]  /*2a30*/  LEA R10, P0, R5.reuse, UR6, 0x1 ;  /* 0x00000006050a7c11 */ /* 0x050fe4000f8008ff */
[C---:B------:R-:W-:Y:S02]  /*2a40*/  IADD3 R13, P1, PT, R12.reuse, R9, RZ ;  /* 0x000000090c0d7210 */ /* 0x040fe40007f3e0ff */
[----:B------:R-:W-:Y:S02]  /*2a50*/  LEA.HI.X R11, R5, UR7, R4, 0x1, P0 ;  /* 0x00000007050b7c11 */ /* 0x000fe400080f0c04 */
[----:B------:R-:W-:Y:S02]  /*2a60*/  LEA.HI.X.SX32 R4, R12, R8, 0x1, P1 ;  /* 0x000000080c047211 */ /* 0x000fe400008f0eff */
[C---:B------:R-:W-:Y:S01]  /*2a70*/  LEA R12, P0, R13.reuse, UR6, 0x1 ;  /* 0x000000060d0c7c11 */ /* 0x040fe2000f8008ff */
[----:B------:R-:W3:Y:S03]  /*2a80*/  LDG.E.U16 R10, desc[UR8][R10.64] ;  /* 0x000000080a0a7981 */ /* 0x000ee6000c1e1500 */
[----:B------:R-:W-:-:S05]  /*2a90*/  LEA.HI.X R13, R13, UR7, R4, 0x1, P0 ;  /* 0x000000070d0d7c11 */ /* 0x000fca00080f0c04 */
[----:B------:R-:W4:Y:S01]  /*2aa0*/  LDG.E.U16 R12, desc[UR8][R12.64] ;  /* 0x000000080c0c7981 */ /* 0x000f22000c1e1500 */
[----:B------:R-:W0:Y:S01]  /*2ab0*/  S2UR UR6, SR_CgaCtaId ;  /* 0x00000000000679c3 */ /* 0x000e220000008800 */
[----:B------:R-:W-:Y:S02]  /*2ac0*/  UMOV UR5, 0x400 ;  /* 0x0000040000057882 */ /* 0x000fe40000000000 */
[----:B0-----:R-:W-:-:S06]  /*2ad0*/  ULEA UR5, UR6, UR5, 0x18 ;  /* 0x0000000506057291 */ /* 0x001fcc000f8ec0ff */
[----:B------:R-:W-:-:S06]  /*2ae0*/  LEA R4, R7, UR5, 0x2 ;  /* 0x0000000507047c11 */ /* 0x000fcc000f8e10ff */
[----:B------:R-:W0:Y:S01]  /*2af0*/  LDS.64 R4, [R4] ;  /* 0x0000000004047984 */ /* 0x000e220000000a00 */
[----:B------:R-:W-:Y:S01]  /*2b00*/  IADD3 R7, PT, PT, R7, 0x2, RZ ;  /* 0x0000000207077810 */ /* 0x000fe20007ffe0ff */
[----:B---3--:R-:W-:-:S05]  /*2b10*/  HADD2.F32 R15, -RZ, R10.H0_H0 ;  /* 0x2000000aff0f7230 */ /* 0x008fca0000004100 */
[----:B0-----:R-:W-:Y:S01]  /*2b20*/  FMUL R15, R4, R15 ;  /* 0x0000000f040f7220 */ /* 0x001fe20000400000 */
[----:B----4-:R-:W-:-:S03]  /*2b30*/  HADD2.F32 R14, -RZ, R12.H0_H0 ;  /* 0x2000000cff0e7230 */ /* 0x010fc60000004100 */
[----:B--2---:R-:W-:Y:S02]  /*2b40*/  FFMA R15, R0, R15, R19 ;  /* 0x0000000f000f7223 */ /* 0x004fe40000000013 */
[----:B------:R-:W-:-:S04]  /*2b50*/  FMUL R14, R14, R5 ;  /* 0x000000050e0e7220 */ /* 0x000fc80000400000 */
[----:B------:R-:W-:-:S07]  /*2b60*/  FFMA R19, R0, R14, R15 ;  /* 0x0000000e00137223 */ /* 0x000fce000000000f */
.L_x_63:
[----:B------:R-:W-:Y:S05]  /*2b70*/  BRA.U !UP1, `(.L_x_61) ;  /* 0x0000000109407547 */ /* 0x000fea000b800000 */
[----:B------:R-:W3:Y:S01]  /*2b80*/  LDCU UR5, c[0x0][0x3a8] ;  /* 0x00007500ff0577ac */ /* 0x000ee20008000800 */
[----:B------:R-:W4:Y:S01]  /*2b90*/  LDCU.64 UR6, c[0x0][0x3a0] ;  /* 0x00007400ff0677ac */ /* 0x000f220008000a00 */
[----:B---3--:R-:W-:-:S05]  /*2ba0*/  IMAD R4, R7, UR5, RZ ;  /* 0x0000000507047c24 */ /* 0x008fca000f8e02ff */
[----:B------:R-:W-:-:S04]  /*2bb0*/  IADD3 R9, P0, PT, R4, R9, RZ ;  /* 0x0000000904097210 */ /* 0x000fc80007f1e0ff */
[----:B------:R-:W-:Y:S02]  /*2bc0*/  LEA.HI.X.SX32 R8, R4, R8, 0x1, P0 ;  /* 0x0000000804087211 */ /* 0x000fe400000f0eff */
[----:B----4-:R-:W-:-:S04]  /*2bd0*/  LEA R4, P0, R9, UR6, 0x1 ;  /* 0x0000000609047c11 */ /* 0x010fc8000f8008ff */
[----:B------:R-:W-:-:S05]  /*2be0*/  LEA.HI.X R5, R9, UR7, R8, 0x1, P0 ;  /* 0x0000000709057c11 */ /* 0x000fca00080f0c08 */
[----:B------:R-:W3:Y:S01]  /*2bf0*/  LDG.E.U16 R4, desc[UR8][R4.64] ;  /* 0x0000000804047981 */ /* 0x000ee2000c1e1500 */
[----:B------:R-:W4:Y:S01]  /*2c00*/  S2UR UR6, SR_CgaCtaId ;  /* 0x00000000000679c3 */ /* 0x000f220000008800 */
[----:B------:R-:W-:Y:S02]  /*2c10*/  UMOV UR5, 0x400 ;  /* 0x0000040000057882 */ /* 0x000fe40000000000 */
[----:B----4-:R-:W-:-:S06]  /*2c20*/  ULEA UR5, UR6, UR5, 0x18 ;  /* 0x0000000506057291 */ /* 0x010fcc000f8ec0ff */
[----:B------:R-:W-:-:S06]  /*2c30*/  LEA R7, R7, UR5, 0x2 ;  /* 0x0000000507077c11 */ /* 0x000fcc000f8e10ff */
[----:B------:R-:W4:Y:S01]  /*2c40*/  LDS R7, [R7] ;  /* 0x0000000007077984 */ /* 0x000f220000000800 */
[----:B---3--:R-:W-:-:S05]  /*2c50*/  HADD2.F32 R8, -RZ, R4.H0_H0 ;  /* 0x20000004ff087230 */ /* 0x008fca0000004100 */
[----:B----4-:R-:W-:-:S04]  /*2c60*/  FMUL R8, R7, R8 ;  /* 0x0000000807087220 */ /* 0x010fc80000400000 */
[----:B--2---:R-:W-:-:S07]  /*2c70*/  FFMA R19, R0, R8, R19 ;  /* 0x0000000800137223 */ /* 0x004fce0000000013 */
.L_x_61:
[----:B------:R-:W3:Y:S01]  /*2c80*/  LDCU.64 UR6, c[0x0][0x390] ;  /* 0x00007200ff0677ac */ /* 0x000ee20008000a00 */
[----:B------:R-:W-:Y:S02]  /*2c90*/  IADD3 R5, P0, PT, R24, R23, RZ ;  /* 0x0000001718057210 */ /* 0x000fe40007f1e0ff */
[----:B------:R-:W-:Y:S01]  /*2ca0*/  SHF.R.S32.HI R7, RZ, 0x1f, R24 ;  /* 0x0000001fff077819 */ /* 0x000fe20000011418 */
[----:B------:R-:W4:Y:S01]  /*2cb0*/  LDCU UR5, c[0x0][0x3b0] ;  /* 0x00007600ff0577ac */ /* 0x000f220008000800 */
[----:B------:R-:W-:Y:S02]  /*2cc0*/  F2FP.F16.F32.PACK_AB R19, RZ, R19 ;  /* 0x00000013ff13723e */ /* 0x000fe400000000ff */
[----:B------:R-:W-:Y:S01]  /*2cd0*/  IADD3 R23, PT, PT, R23, UR10, RZ ;  /* 0x0000000a17177c10 */ /* 0x000fe2000fffe0ff */
[----:B------:R-:W-:Y:S01]  /*2ce0*/  IMAD.X R6, R7, 0x1, R6, P0 ;  /* 0x0000000107067824 */ /* 0x000fe200000e0606 */
[----:B---3--:R-:W-:-:S04]  /*2cf0*/  LEA R4, P0, R5, UR6, 0x1 ;  /* 0x0000000605047c11 */ /* 0x008fc8000f8008ff */
[----:B------:R-:W-:Y:S02]  /*2d00*/  LEA.HI.X R5, R5, UR7, R6, 0x1, P0 ;  /* 0x0000000705057c11 */ /* 0x000fe400080f0c06 */
[----:B----4-:R-:W-:-:S03]  /*2d10*/  ISETP.GE.AND P0, PT, R23, UR5, PT ;  /* 0x0000000517007c0c */ /* 0x010fc6000bf06270 */
[----:B------:R3:W-:Y:S10]  /*2d20*/  STG.E.U16 desc[UR8][R4.64], R19 ;  /* 0x0000001304007986 */ /* 0x0007f4000c101508 */
[----:B------:R-:W-:Y:S05]  /*2d30*/  @!P0 BRA `(.L_x_64) ;  /* 0xfffffff000848947 */ /* 0x000fea000383ffff */
[----:B-1----:R-:W-:Y:S05]  /*2d40*/  EXIT ;  /* 0x000000000000794d */ /* 0x002fea0003800000 */
.L_x_53:
[----:B------:R-:W-:Y:S01]  /*2d50*/  IMAD.MOV.U32 R9, RZ, RZ, 0x10 ;  /* 0x00000010ff097424 */ /* 0x000fe200078e00ff */
[----:B------:R-:W-:Y:S01]  /*2d60*/  MOV R11, 0x1f ;  /* 0x0000001f000b7802 */ /* 0x000fe20000000f00 */
[----:B------:R-:W-:-:S07]  /*2d70*/  IMAD.MOV.U32 R6, RZ, RZ, -0x1 ;  /* 0xffffffffff067424 */ /* 0x000fce00078e00ff */
[----:B0-2---:R-:W-:Y:S05]  /*2d80*/  WARPSYNC.COLLECTIVE R6, `(.L_x_65) ;  /* 0x0000000006087348 */ /* 0x005fea0003c00000 */
[----:B--2---:R1:W2:Y:S02]  /*2d90*/  SHFL.BFLY P1, R7, R2, R9, R11 ;  /* 0x0c00000902077389 */ /* 0x0042a4000002000b */
[----:B012---:R-:W-:Y:S05]  /*2da0*/  ENDCOLLECTIVE ;  /* 0x000000000000791b */ /* 0x007fea0003800000 */
.L_x_65:
[----:B------:R-:W-:Y:S01]  /*2db0*/  HFMA2 R9, -RZ, RZ, 0, 4.76837158203125e-07 ;  /* 0x00000008ff097431 */ /* 0x000fe200000001ff */
[----:B------:R-:W-:-:S05]  /*2dc0*/  MOV R3, R7 ;  /* 0x0000000700037202 */ /* 0x000fca0000000f00 */
[----:B------:R-:W-:-:S04]  /*2dd0*/  FADD R3, R3, R2 ;  /* 0x0000000203037221 */ /* 0x000fc80000000000 */
[----:B------:R-:W-:-:S07]  /*2de0*/  IMAD.MOV.U32 R2, RZ, RZ, R3 ;  /* 0x000000ffff027224 */ /* 0x000fce00078e0003 */
[----:B------:R-:W-:Y:S05]  /*2df0*/  WARPSYNC.COLLECTIVE R6, `(.L_x_66) ;  /* 0x0000000006087348 */ /* 0x000fea0003c00000 */
[----:B------:R0:W1:Y:S02]  /*2e00*/  SHFL.BFLY P1, R7, R2, R9, R11 ;  /* 0x0c00000902077389 */ /* 0x000064000002000b */
[----:B01----:R-:W-:Y:S05]  /*2e10*/  ENDCOLLECTIVE ;  /* 0x000000000000791b */ /* 0x003fea0003800000 */
.L_x_66:
[----:B------:R-:W-:Y:S02]  /*2e20*/  IMAD.MOV.U32 R9, RZ, RZ, 0x4 ;  /* 0x00000004ff097424 */ /* 0x000fe400078e00ff */
[----:B------:R-:W-:-:S04]  /*2e30*/  IMAD.MOV.U32 R0, RZ, RZ, R7 ;  /* 0x000000ffff007224 */ /* 0x000fc800078e0007 */
[----:B------:R-:W-:-:S05]  /*2e40*/  FADD R0, R3, R0 ;  /* 0x0000000003007221 */ /* 0x000fca0000000000 */
[----:B------:R-:W-:-:S07]  /*2e50*/  MOV R2, R0 ;  /* 0x0000000000027202 */ /* 0x000fce0000000f00 */
[----:B------:R-:W-:Y:S05]  /*2e60*/  WARPSYNC.COLLECTIVE R6, `(.L_x_67) ;  /* 0x0000000006087348 */ /* 0x000fea0003c00000 */
[----:B------:R0:W1:Y:S02]  /*2e70*/  SHFL.BFLY P1, R7, R2, R9, R11 ;  /* 0x0c00000902077389 */ /* 0x000064000002000b */
[----:B01----:R-:W-:Y:S05]  /*2e80*/  ENDCOLLECTIVE ;  /* 0x000000000000791b */ /* 0x003fea0003800000 */
.L_x_67:
[----:B------:R-:W-:Y:S01]  /*2e90*/  HFMA2 R9, -RZ, RZ, 0, 1.1920928955078125e-07 ;  /* 0x00000002ff097431 */ /* 0x000fe200000001ff */
[----:B------:R-:W-:-:S05]  /*2ea0*/  MOV R5, R7 ;  /* 0x0000000700057202 */ /* 0x000fca0000000f00 */
[----:B------:R-:W-:-:S04]  /*2eb0*/  FADD R5, R0, R5 ;  /* 0x0000000500057221 */ /* 0x000fc80000000000 */
[----:B------:R-:W-:-:S07]  /*2ec0*/  IMAD.MOV.U32 R2, RZ, RZ, R5 ;  /* 0x000000ffff027224 */ /* 0x000fce00078e0005 */
[----:B------:R-:W-:Y:S05]  /*2ed0*/  WARPSYNC.COLLECTIVE R6, `(.L_x_68) ;  /* 0x0000000006087348 */ /* 0x000fea0003c00000 */
[----:B------:R0:W1:Y:S02]  /*2ee0*/  SHFL.BFLY P1, R7, R2, R9, R11 ;  /* 0x0c00000902077389 */ /* 0x000064000002000b */
[----:B01----:R-:W-:Y:S05]  /*2ef0*/  ENDCOLLECTIVE ;  /* 0x000000000000791b */ /* 0x003fea0003800000 */
.L_x_68:
[----:B------:R-:W-:Y:S02]  /*2f00*/  IMAD.MOV.U32 R9, RZ, RZ, 0x1 ;  /* 0x00000001ff097424 */ /* 0x000fe400078e00ff */
[----:B------:R-:W-:-:S04]  /*2f10*/  IMAD.MOV.U32 R4, RZ, RZ, R7 ;  /* 0x000000ffff047224 */ /* 0x000fc800078e0007 */
[----:B------:R-:W-:-:S05]  /*2f20*/  FADD R4, R5, R4 ;  /* 0x0000000405047221 */ /* 0x000fca0000000000 */
[----:B------:R-:W-:-:S07]  /*2f30*/  MOV R2, R4 ;  /* 0x0000000400027202 */ /* 0x000fce0000000f00 */
[----:B------:R-:W-:Y:S05]  /*2f40*/  WARPSYNC.COLLECTIVE R6, `(.L_x_69) ;  /* 0x0000000006087348 */ /* 0x000fea0003c00000 */
[----:B------:R0:W1:Y:S02]  /*2f50*/  SHFL.BFLY P1, R7, R2, R9, R11 ;  /* 0x0c00000902077389 */ /* 0x000064000002000b */
[----:B01----:R-:W-:Y:S05]  /*2f60*/  ENDCOLLECTIVE ;  /* 0x000000000000791b */ /* 0x003fea0003800000 */
.L_x_69:
[----:B------:R-:W-:Y:S05]  /*2f70*/  BRA `(.L_x_70) ;  /* 0xffffffe800c87947 */ /* 0x000fea000383ffff */
        .weak           $__internal_1_$__cuda_sm20_rcp_rn_f32_slowpath
        .type           $__internal_1_$__cuda_sm20_rcp_rn_f32_slowpath,@function
        .size           $__internal_1_$__cuda_sm20_rcp_rn_f32_slowpath,(.L_x_77 - $__internal_1_$__cuda_sm20_rcp_rn_f32_slowpath)
$__internal_1_$__cuda_sm20_rcp_rn_f32_slowpath:
[----:B------:R-:W-:Y:S01]  /*2f80*/  SHF.L.U32 R0, R7, 0x1, RZ ;  /* 0x0000000107007819 */ /* 0x000fe200000006ff */
[----:B------:R-:W-:Y:S03]  /*2f90*/  BSSY.RECONVERGENT B1, `(.L_x_71) ;  /* 0x0000031000017945 */ /* 0x000fe60003800200 */
[----:B------:R-:W-:Y:S01]  /*2fa0*/  SHF.R.U32.HI R9, RZ, 0x18, R0 ;  /* 0x00000018ff097819 */ /* 0x000fe20000011600 */
[----:B------:R-:W-:-:S03]  /*2fb0*/  IMAD.MOV.U32 R0, RZ, RZ, R7 ;  /* 0x000000ffff007224 */ /* 0x000fc600078e0007 */
[----:B------:R-:W-:-:S13]  /*2fc0*/  ISETP.NE.U32.AND P0, PT, R9, RZ, PT ;  /* 0x000000ff0900720c */ /* 0x000fda0003f05070 */
[----:B------:R-:W-:Y:S05]  /*2fd0*/  @P0 BRA `(.L_x_72) ;  /* 0x0000000000280947 */ /* 0x000fea0003800000 */
[----:B------:R-:W-:-:S04]  /*2fe0*/  SHF.L.U32 R2, R0, 0x1, RZ ;  /* 0x0000000100027819 */ /* 0x000fc800000006ff */
        /* <DEDUP_REMOVED lines=9> */
.L_x_72:
[----:B------:R-:W-:-:S05]  /*3080*/  VIADD R7, R9, 0xffffff03 ;  /* 0xffffff0309077836 */ /* 0x000fca0000000000 */
[----:B------:R-:W-:-:S13]  /*3090*/  ISETP.GT.U32.AND P0, PT, R7, 0x1, PT ;  /* 0x000000010700780c */ /* 0x000fda0003f04070 */
[----:B------:R-:W-:Y:S05]  /*30a0*/  @P0 BRA `(.L_x_74) ;  /* 0x0000000000780947 */ /* 0x000fea0003800000 */
[----:B------:R-:W-:Y:S01]  /*30b0*/  LOP3.LUT R2, R0, 0x7fffff, RZ, 0xc0, !PT ;  /* 0x007fffff00027812 */ /* 0x000fe200078ec0ff */
[----:B------:R-:W-:-:S03]  /*30c0*/  HFMA2 R8, -RZ, RZ, 0, 1.78813934326171875e-07 ;  /* 0x00000003ff087431 */ /* 0x000fc600000001ff */
[----:B------:R-:W-:-:S04]  /*30d0*/  LOP3.LUT R2, R2, 0x3f800000, RZ, 0xfc, !PT ;  /* 0x3f80000002027812 */ /* 0x000fc800078efcff */
[----:B------:R-:W0:Y:S01]  /*30e0*/  MUFU.RCP R3, R2 ;  /* 0x0000000200037308 */ /* 0x000e220000001000 */
[----:B------:R-:W-:Y:S01]  /*30f0*/  SHF.L.U32 R8, R8, R7, RZ ;  /* 0x0000000708087219 */ /* 0x000fe200000006ff */
        /* <DEDUP_REMOVED lines=8> */
[----:B------:R-:W-:-:S03]  /*3180*/  LOP3.LUT R8, R8, R3, RZ, 0xc0, !PT ;  /* 0x0000000308087212 */ /* 0x000fc600078ec0ff */
[----:B------:R-:W-:Y:S01]  /*3190*/  IMAD.MOV R2, RZ, RZ, -R5 ;  /* 0x000000ffff027224 */ /* 0x000fe200078e0a05 */
[----:B------:R-:W-:-:S04]  /*31a0*/  SHF.R.U32.HI R8, RZ, R7, R8 ;  /* 0x00000007ff087219 */ /* 0x000fc80000011608 */
[----:B------:R-:W-:Y:S02]  /*31b0*/  LOP3.LUT P1, RZ, R2, R7, R3, 0xf8, !PT ;  /* 0x0000000702ff7212 */ /* 0x000fe4000782f803 */
[C---:B------:R-:W-:Y:S02]  /*31c0*/  LOP3.LUT P0, RZ, R8.reuse, 0x1, RZ, 0xc0, !PT ;  /* 0x0000000108ff7812 */ /* 0x040fe4000780c0ff */
[----:B------:R-:W-:-:S04]  /*31d0*/  LOP3.LUT P2, RZ, R8, 0x2, RZ, 0xc0, !PT ;  /* 0x0000000208ff7812 */ /* 0x000fc8000784c0ff */
[----:B------:R-:W-:Y:S02]  /*31e0*/  PLOP3.LUT P0, PT, P0, P1, P2, 0xe0, 0x0 ;  /* 0x000000000000781c */ /* 0x000fe40000703c20 */
[----:B------:R-:W-:Y:S02]  /*31f0*/  LOP3.LUT P1, RZ, R0, 0x7fffff, RZ, 0xc0, !PT ;  /* 0x007fffff00ff7812 */ /* 0x000fe4000782c0ff */
[----:B------:R-:W-:-:S04]  /*3200*/  SEL R2, RZ, 0x1, !P0 ;  /* 0x00000001ff027807 */ /* 0x000fc80004000000 */
[----:B------:R-:W-:-:S04]  /*3210*/  IADD3 R2, PT, PT, -R2, RZ, RZ ;  /* 0x000000ff02027210 */ /* 0x000fc80007ffe1ff */
[----:B------:R-:W-:Y:S01]  /*3220*/  ISETP.GE.AND P0, PT, R2, RZ, PT ;  /* 0x000000ff0200720c */ /* 0x000fe20003f06270 */
[----:B------:R-:W-:-:S05]  /*3230*/  VIADD R2, R9, 0xffffff04 ;  /* 0xffffff0409027836 */ /* 0x000fca0000000000 */
[----:B------:R-:W-:-:S07]  /*3240*/  SHF.R.U32.HI R3, RZ, R2, R3 ;  /* 0x00000002ff037219 */ /* 0x000fce0000011603 */
[----:B------:R-:W-:-:S05]  /*3250*/  @!P0 IADD3 R3, PT, PT, R3, 0x1, RZ ;  /* 0x0000000103038810 */ /* 0x000fca0007ffe0ff */
[----:B------:R-:W-:-:S05]  /*3260*/  @!P1 IMAD.SHL.U32 R3, R3, 0x2, RZ ;  /* 0x0000000203039824 */ /* 0x000fca00078e00ff */
[----:B------:R-:W-:Y:S01]  /*3270*/  LOP3.LUT R3, R3, 0x80000000, R0, 0xf8, !PT ;  /* 0x8000000003037812 */ /* 0x000fe200078ef800 */
[----:B------:R-:W-:Y:S06]  /*3280*/  BRA `(.L_x_73) ;  /* 0x0000000000047947 */ /* 0x000fec0003800000 */
.L_x_74:
[----:B------:R0:W1:Y:S02]  /*3290*/  MUFU.RCP R3, R0 ;  /* 0x0000000000037308 */ /* 0x0000640000001000 */
.L_x_73:
[----:B------:R-:W-:Y:S05]  /*32a0*/  BSYNC.RECONVERGENT B1 ;  /* 0x0000000000017941 */ /* 0x000fea0003800200 */
.L_x_71:
[----:B------:R-:W-:-:S04]  /*32b0*/  MOV R5, 0x0 ;  /* 0x0000000000057802 */ /* 0x000fc80000000f00 */
[----:B01----:R-:W-:Y:S05]  /*32c0*/  RET.REL.NODEC R4 `(_Z31multihead_attention_fp16_kerneliP6__halfS0_S0_S0_iiiif) ;  /* 0xffffffcc044c7950 */ /* 0x003fea0003c3ffff */
.L_x_75:
        /* <DEDUP_REMOVED lines=11> */
.L_x_77:


//--------------------- .nv.shared._Z26multihead_attention_kerneliPfS_S_S_iiiif --------------------------
	.section	.nv.shared._Z26multihead_attention_kerneliPfS_S_S_iiiif,"aw",@nobits
	.sectionflags	@""
	.align	4
.nv.shared._Z26multihead_attention_kerneliPfS_S_S_iiiif:
	.zero		17544


//--------------------- .nv.shared.reserved.0     --------------------------
	.section	.nv.shared.reserved.0,"aw",@nobits
	.weak		__nv_reservedSMEM_offset_0_alias
	.size		__nv_reservedSMEM_offset_0_alias, 0, 64
	.other		__nv_reservedSMEM_offset_0_alias,@"STO_CUDA_RESERVED_SHARED STV_DEFAULT"
__nv_reservedSMEM_offset_0_alias:
	.zero		0
	.zero		64


//--------------------- .nv.shared._Z31multihead_attention_fp16_kerneliP6__halfS0_S0_S0_iiiif --------------------------
	.section	.nv.shared._Z31multihead_attention_fp16_kerneliP6__halfS0_S0_S0_iiiif,"aw",@nobits
	.sectionflags	@""
	.align	4
.nv.shared._Z31multihead_attention_fp16_kerneliP6__halfS0_S0_S0_iiiif:
	.zero		17544


//--------------------- .nv.constant0._Z26multihead_attention_kerneliPfS_S_S_iiiif --------------------------
	.section	.nv.constant0._Z26multihead_attention_kerneliPfS_S_S_iiiif,"a",@progbits
	.sectionflags	@""
	.align	4
.nv.constant0._Z26multihead_attention_kerneliPfS_S_S_iiiif:
	.zero		956


//--------------------- .nv.constant0._Z31multihead_attention_fp16_kerneliP6__halfS0_S0_S0_iiiif --------------------------
	.section	.nv.constant0._Z31multihead_attention_fp16_kerneliP6__halfS0_S0_S0_iiiif,"a",@progbits
	.sectionflags	@""
	.align	4
.nv.constant0._Z31multihead_attention_fp16_kerneliP6__halfS0_S0_S0_iiiif:
	.zero		956


//--------------------- SYMBOLS --------------------------

	.type		.nv.reservedSmem.offset0,@object
	.size		.nv.reservedSmem.offset0,0x4
	.type		.nv.reservedSmem.cap,@object
	.size		.nv.reservedSmem.cap,0x4
